// auto-generated by cutlass_sweep.gemm — config: {"arch": "sm_90", "cluster_m": 1, "cluster_n": 1, "dtype": "fp16", "dtype_b": "fp16", "layout": "nt", "stages": 0, "tile_k": 64, "tile_m": 128, "tile_n": 128}
#include "cutlass/cutlass.h"
#include "cutlass/gemm/collective/collective_builder.hpp"
#include "cutlass/gemm/device/gemm_universal_adapter.h"
#include "cutlass/gemm/kernel/gemm_universal.hpp"
#include "cutlass/epilogue/collective/collective_builder.hpp"

using ElemA = cutlass::half_t;
using ElemB = cutlass::half_t;
using ElemCD = cutlass::half_t;
using Acc  = float;
using TileShape    = cute::Shape<cute::_128, cute::_128, cute::_64>;
using ClusterShape = cute::Shape<cute::_1, cute::_1, cute::_1>;

using CollectiveEpilogue = typename cutlass::epilogue::collective::CollectiveBuilder<
    cutlass::arch::Sm90, cutlass::arch::OpClassTensorOp,
    TileShape, ClusterShape,
    cutlass::epilogue::collective::EpilogueTileAuto,
    Acc, Acc,
    ElemCD, cutlass::layout::RowMajor, 128 / cutlass::sizeof_bits<ElemCD>::value,
    ElemCD, cutlass::layout::RowMajor, 128 / cutlass::sizeof_bits<ElemCD>::value,
    cutlass::epilogue::collective::EpilogueScheduleAuto
  >::CollectiveOp;

using CollectiveMainloop = typename cutlass::gemm::collective::CollectiveBuilder<
    cutlass::arch::Sm90, cutlass::arch::OpClassTensorOp,
    ElemA, cutlass::layout::RowMajor, 128 / cutlass::sizeof_bits<ElemA>::value,
    ElemB, cutlass::layout::ColumnMajor, 128 / cutlass::sizeof_bits<ElemB>::value,
    Acc,
    TileShape, ClusterShape,
    cutlass::gemm::collective::StageCountAutoCarveout<static_cast<int>(sizeof(typename CollectiveEpilogue::SharedStorage))>,
    cutlass::gemm::collective::KernelScheduleAuto
  >::CollectiveOp;

using GemmKernel = cutlass::gemm::kernel::GemmUniversal<
    cute::Shape<int,int,int,int>,
    CollectiveMainloop,
    CollectiveEpilogue
>;
using Gemm = cutlass::gemm::device::GemmUniversalAdapter<GemmKernel>;

// Force the device kernel symbol into the cubin without needing a host main.
auto* _anchor = &cutlass::device_kernel<GemmKernel>;


// ===== COMPILED SASS (sm_90a) =====

	.target	sm_90a

	.elftype	@"ET_EXEC"


//--------------------- .note.nv.tkinfo           --------------------------
	.section	.note.nv.tkinfo,"",@"SHT_NOTE"
	.sectionflags	@"SHF_NOTE_NV_TKINFO"
	.tkinfo
        /*0018*/ 	.word	0x00000002
        /*0030*/ 	.string	""
        /*0030*/ 	.string	"ptxas"
        /*0030*/ 	.string	"Cuda compilation tools, release 13.0, V13.0.88"
        /*0030*/ 	.string	"Build cuda_13.0.r13.0/compiler.36424714_0"
        /*0030*/ 	.string	"-arch sm_90a -m 64 "



//--------------------- .note.nv.cuinfo           --------------------------
	.section	.note.nv.cuinfo,"",@"SHT_NOTE"
	.sectionflags	@"SHF_NOTE_NV_CUINFO"
        /*0018*/ 	.short	0x0002
        /*001a*/ 	.short	0x005a
        /*001c*/ 	.short	0x0082
	.zero		2


//--------------------- .nv.info                  --------------------------
	.section	.nv.info,"",@"SHT_CUDA_INFO"
	.align	4


	//----- nvinfo : EIATTR_REGCOUNT
	.align		4
        /*0000*/ 	.byte	0x04, 0x2f
        /*0002*/ 	.short	(.L_15 - .L_14)
	.align		4
.L_14:
        /*0004*/ 	.word	index@(_ZN7cutlass13device_kernelINS_4gemm6kernel13GemmUniversalIN4cute5tupleIJiiiiEEENS1_10collective13CollectiveMmaINS1_34MainloopSm90TmaGmmaWarpSpecializedILi7ENS5_IJNS4_1CILi1EEESB_SB_EEENS1_35KernelTmaWarpSpecializedCooperativeEEENS5_IJNSA_ILi128EEESF_NSA_ILi64EEEEEENS_6half_tENS5_IJlSB_lEEESI_SJ_NS4_8TiledMMAINS4_8MMA_AtomIJNS4_4SM904GMMA26MMA_64x128x16_F32F16F16_SSILNSN_5MajorE0ELSP_0ELNSN_7ScaleInE1ELSQ_1EEEEEENS4_6LayoutINS5_IJNSA_ILi2EEESB_SB_EEENS5_IJSB_NSA_ILi0EEESW_EEEEENS5_IJNS4_10UnderscoreESZ_SZ_EEEEENS4_13SM90_TMA_LOADENS4_14ComposedLayoutINS4_7SwizzleILi3ELi4ELi3EEENS4_18smem_ptr_flag_bitsILi16EEENST_INS5_IJNSA_ILi8EEESG_EEENS5_IJSG_SB_EEEEEEEvNS4_8identityES12_S1C_vS1D_EENS_8epilogue10collective6detail29Sm90TmaWarpSpecializedAdapterINS1G_15DefaultEpilogueISI_SJ_SJ_NS1F_6thread17LinearCombinationISI_Li1EffLNS1K_9ScaleType4KindE0ELNS_15FloatRoundStyleE2ESI_EENS1_15EpilogueDefaultEEEEEvvEEEEvNT_6ParamsE)
        /*0008*/ 	.word	0x000000a8


	//----- nvinfo : EIATTR_FRAME_SIZE
	.align		4
.L_15:
        /*000c*/ 	.byte	0x04, 0x11
        /*000e*/ 	.short	(.L_17 - .L_16)
	.align		4
.L_16:
        /*0010*/ 	.word	index@(_ZN7cutlass13device_kernelINS_4gemm6kernel13GemmUniversalIN4cute5tupleIJiiiiEEENS1_10collective13CollectiveMmaINS1_34MainloopSm90TmaGmmaWarpSpecializedILi7ENS5_IJNS4_1CILi1EEESB_SB_EEENS1_35KernelTmaWarpSpecializedCooperativeEEENS5_IJNSA_ILi128EEESF_NSA_ILi64EEEEEENS_6half_tENS5_IJlSB_lEEESI_SJ_NS4_8TiledMMAINS4_8MMA_AtomIJNS4_4SM904GMMA26MMA_64x128x16_F32F16F16_SSILNSN_5MajorE0ELSP_0ELNSN_7ScaleInE1ELSQ_1EEEEEENS4_6LayoutINS5_IJNSA_ILi2EEESB_SB_EEENS5_IJSB_NSA_ILi0EEESW_EEEEENS5_IJNS4_10UnderscoreESZ_SZ_EEEEENS4_13SM90_TMA_LOADENS4_14ComposedLayoutINS4_7SwizzleILi3ELi4ELi3EEENS4_18smem_ptr_flag_bitsILi16EEENST_INS5_IJNSA_ILi8EEESG_EEENS5_IJSG_SB_EEEEEEEvNS4_8identityES12_S1C_vS1D_EENS_8epilogue10collective6detail29Sm90TmaWarpSpecializedAdapterINS1G_15DefaultEpilogueISI_SJ_SJ_NS1F_6thread17LinearCombinationISI_Li1EffLNS1K_9ScaleType4KindE0ELNS_15FloatRoundStyleE2ESI_EENS1_15EpilogueDefaultEEEEEvvEEEEvNT_6ParamsE)
        /*0014*/ 	.word	0x00000000


	//----- nvinfo : EIATTR_MIN_STACK_SIZE
	.align		4
.L_17:
        /*0018*/ 	.byte	0x04, 0x12
        /*001a*/ 	.short	(.L_19 - .L_18)
	.align		4
.L_18:
        /*001c*/ 	.word	index@(_ZN7cutlass13device_kernelINS_4gemm6kernel13GemmUniversalIN4cute5tupleIJiiiiEEENS1_10collective13CollectiveMmaINS1_34MainloopSm90TmaGmmaWarpSpecializedILi7ENS5_IJNS4_1CILi1EEESB_SB_EEENS1_35KernelTmaWarpSpecializedCooperativeEEENS5_IJNSA_ILi128EEESF_NSA_ILi64EEEEEENS_6half_tENS5_IJlSB_lEEESI_SJ_NS4_8TiledMMAINS4_8MMA_AtomIJNS4_4SM904GMMA26MMA_64x128x16_F32F16F16_SSILNSN_5MajorE0ELSP_0ELNSN_7ScaleInE1ELSQ_1EEEEEENS4_6LayoutINS5_IJNSA_ILi2EEESB_SB_EEENS5_IJSB_NSA_ILi0EEESW_EEEEENS5_IJNS4_10UnderscoreESZ_SZ_EEEEENS4_13SM90_TMA_LOADENS4_14ComposedLayoutINS4_7SwizzleILi3ELi4ELi3EEENS4_18smem_ptr_flag_bitsILi16EEENST_INS5_IJNSA_ILi8EEESG_EEENS5_IJSG_SB_EEEEEEEvNS4_8identityES12_S1C_vS1D_EENS_8epilogue10collective6detail29Sm90TmaWarpSpecializedAdapterINS1G_15DefaultEpilogueISI_SJ_SJ_NS1F_6thread17LinearCombinationISI_Li1EffLNS1K_9ScaleType4KindE0ELNS_15FloatRoundStyleE2ESI_EENS1_15EpilogueDefaultEEEEEvvEEEEvNT_6ParamsE)
        /*0020*/ 	.word	0x00000000
.L_19:


//--------------------- .nv.compat                --------------------------
	.section	.nv.compat,"",@"SHT_CUDA_COMPAT_INFO"
	.align	4
        /*0000*/ 	.byte	0x02, 0x09, 0x01, 0x00, 0x02, 0x02, 0x04, 0x00, 0x02, 0x05, 0x05, 0x00, 0x03, 0x07, 0x01, 0x01
        /*0010*/ 	.byte	0x02, 0x03, 0x01, 0x00, 0x02, 0x06, 0x01, 0x00, 0x04, 0x0b, 0x08, 0x00, 0x00, 0x00, 0x00, 0x00
        /*0020*/ 	.byte	0x00, 0x00, 0x00, 0x00


//--------------------- .nv.info._ZN7cutlass13device_kernelINS_4gemm6kernel13GemmUniversalIN4cute5tupleIJiiiiEEENS1_10collective13CollectiveMmaINS1_34MainloopSm90TmaGmmaWarpSpecializedILi7ENS5_IJNS4_1CILi1EEESB_SB_EEENS1_35KernelTmaWarpSpecializedCooperativeEEENS5_IJNSA_ILi128EEESF_NSA_ILi64EEEEEENS_6half_tENS5_IJlSB_lEEESI_SJ_NS4_8TiledMMAINS4_8MMA_AtomIJNS4_4SM904GMMA26MMA_64x128x16_F32F16F16_SSILNSN_5MajorE0ELSP_0ELNSN_7ScaleInE1ELSQ_1EEEEEENS4_6LayoutINS5_IJNSA_ILi2EEESB_SB_EEENS5_IJSB_NSA_ILi0EEESW_EEEEENS5_IJNS4_10UnderscoreESZ_SZ_EEEEENS4_13SM90_TMA_LOADENS4_14ComposedLayoutINS4_7SwizzleILi3ELi4ELi3EEENS4_18smem_ptr_flag_bitsILi16EEENST_INS5_IJNSA_ILi8EEESG_EEENS5_IJSG_SB_EEEEEEEvNS4_8identityES12_S1C_vS1D_EENS_8epilogue10collective6detail29Sm90TmaWarpSpecializedAdapterINS1G_15DefaultEpilogueISI_SJ_SJ_NS1F_6thread17LinearCombinationISI_Li1EffLNS1K_9ScaleType4KindE0ELNS_15FloatRoundStyleE2ESI_EENS1_15EpilogueDefaultEEEEEvvEEEEvNT_6ParamsE --------------------------
	.section	.nv.info._ZN7cutlass13device_kernelINS_4gemm6kernel13GemmUniversalIN4cute5tupleIJiiiiEEENS1_10collective13CollectiveMmaINS1_34MainloopSm90TmaGmmaWarpSpecializedILi7ENS5_IJNS4_1CILi1EEESB_SB_EEENS1_35KernelTmaWarpSpecializedCooperativeEEENS5_IJNSA_ILi128EEESF_NSA_ILi64EEEEEENS_6half_tENS5_IJlSB_lEEESI_SJ_NS4_8TiledMMAINS4_8MMA_AtomIJNS4_4SM904GMMA26MMA_64x128x16_F32F16F16_SSILNSN_5MajorE0ELSP_0ELNSN_7ScaleInE1ELSQ_1EEEEEENS4_6LayoutINS5_IJNSA_ILi2EEESB_SB_EEENS5_IJSB_NSA_ILi0EEESW_EEEEENS5_IJNS4_10UnderscoreESZ_SZ_EEEEENS4_13SM90_TMA_LOADENS4_14ComposedLayoutINS4_7SwizzleILi3ELi4ELi3EEENS4_18smem_ptr_flag_bitsILi16EEENST_INS5_IJNSA_ILi8EEESG_EEENS5_IJSG_SB_EEEEEEEvNS4_8identityES12_S1C_vS1D_EENS_8epilogue10collective6detail29Sm90TmaWarpSpecializedAdapterINS1G_15DefaultEpilogueISI_SJ_SJ_NS1F_6thread17LinearCombinationISI_Li1EffLNS1K_9ScaleType4KindE0ELNS_15FloatRoundStyleE2ESI_EENS1_15EpilogueDefaultEEEEEvvEEEEvNT_6ParamsE,"",@"SHT_CUDA_INFO"
	.sectionflags	@""
	.align	4


	//----- nvinfo : EIATTR_CUDA_API_VERSION
	.align		4
        /*0000*/ 	.byte	0x04, 0x37
        /*0002*/ 	.short	(.L_21 - .L_20)
.L_20:
        /*0004*/ 	.word	0x00000082


	//----- nvinfo : EIATTR_KPARAM_INFO
	.align		4
.L_21:
        /*0008*/ 	.byte	0x04, 0x17
        /*000a*/ 	.short	(.L_23 - .L_22)
.L_22:
        /*000c*/ 	.word	0x00000000
        /*0010*/ 	.short	0x0000
        /*0012*/ 	.short	0x0070
        /*0014*/ 	.byte	0x00, 0xf0, 0x01, 0x10


	//----- nvinfo : EIATTR_SPARSE_MMA_MASK
	.align		4
.L_23:
        /*0018*/ 	.byte	0x03, 0x50
        /*001a*/ 	.short	0x0000


	//----- nvinfo : EIATTR_MAXREG_COUNT
	.align		4
        /*001c*/ 	.byte	0x03, 0x1b
        /*001e*/ 	.short	0x00a8


	//----- nvinfo : EIATTR_NUM_BARRIERS
	.align		4
        /*0020*/ 	.byte	0x02, 0x4c
        /*0022*/ 	.byte	0x01
	.zero		1


	//----- nvinfo : EIATTR_EXTERNS
	.align		4
        /*0024*/ 	.byte	0x04, 0x0f
        /*0026*/ 	.short	(.L_25 - .L_24)


	//   ....[0]....
	.align		4
.L_24:
        /*0028*/ 	.word	index@(__assertfail)


	//----- nvinfo : EIATTR_MERCURY_ISA_VERSION
	.align		4
.L_25:
        /*002c*/ 	.byte	0x03, 0x5f
        /*002e*/ 	.short	0x0101


	//----- nvinfo : EIATTR_INT_WARP_WIDE_INSTR_OFFSETS
	.align		4
        /*0030*/ 	.byte	0x04, 0x31
        /*0032*/ 	.short	(.L_27 - .L_26)


	//   ....[0]....
.L_26:
        /*0034*/ 	.word	0x00000450


	//   ....[1]....
        /*0038*/ 	.word	0x00000460


	//   ....[2]....
        /*003c*/ 	.word	0x00000520


	//----- nvinfo : EIATTR_COOP_GROUP_MASK_REGIDS
	.align		4
.L_27:
        /*0040*/ 	.byte	0x04, 0x29
        /*0042*/ 	.short	(.L_29 - .L_28)


	//   ....[0]....
.L_28:
        /*0044*/ 	.word	0xffffffff


	//   ....[1]....
        /*0048*/ 	.word	0xffffffff


	//   ....[2]....
        /*004c*/ 	.word	0xffffffff


	//   ....[3]....
        /*0050*/ 	.word	0xffffffff


	//   ....[4]....
        /*0054*/ 	.word	0xffffffff


	//----- nvinfo : EIATTR_COOP_GROUP_INSTR_OFFSETS
	.align		4
.L_29:
        /*0058*/ 	.byte	0x04, 0x28
        /*005a*/ 	.short	(.L_31 - .L_30)


	//   ....[0]....
.L_30:
        /*005c*/ 	.word	0x00000060


	//   ....[1]....
        /*0060*/ 	.word	0x00000070


	//   ....[2]....
        /*0064*/ 	.word	0x00000130


	//   ....[3]....
        /*0068*/ 	.word	0x00000320


	//   ....[4]....
        /*006c*/ 	.word	0x00001220


	//----- nvinfo : EIATTR_REG_RECONFIG
	.align		4
.L_31:
        /*0070*/ 	.byte	0x01, 0x54
	.zero		2


	//----- nvinfo : EIATTR_SYSCALL_OFFSETS
	.align		4
        /*0074*/ 	.byte	0x04, 0x46
        /*0076*/ 	.short	(.L_33 - .L_32)


	//   ....[0]....
.L_32:
        /*0078*/ 	.word	0x00001410


	//----- nvinfo : EIATTR_MBARRIER_INSTR_OFFSETS
	.align		4
.L_33:
        /*007c*/ 	.byte	0x04, 0x39
        /*007e*/ 	.short	(.L_35 - .L_34)


	//   ....[0]....
.L_34:
        /*0080*/ 	.word	0x00000230
        /*0084*/ 	.word	0x000000ff
        /*0088*/ 	.word	0x00000000
        /*008c*/ 	.short	0x0100
        /*008e*/ 	.byte	0x08
	.zero		1


	//   ....[1]....
        /*0090*/ 	.word	0x00000240
        /*0094*/ 	.word	0x000000ff
        /*0098*/ 	.word	0x00000038
        /*009c*/ 	.short	0x0100
        /*009e*/ 	.byte	0x08
	.zero		1


	//   ....[2]....
        /*00a0*/ 	.word	0x00000250
        /*00a4*/ 	.word	0x000000ff
        /*00a8*/ 	.word	0x00000008
        /*00ac*/ 	.short	0x0100
        /*00ae*/ 	.byte	0x08
	.zero		1


	//   ....[3]....
        /*00b0*/ 	.word	0x00000260
        /*00b4*/ 	.word	0x000000ff
        /*00b8*/ 	.word	0x00000040
        /*00bc*/ 	.short	0x0100
        /*00be*/ 	.byte	0x08
	.zero		1


	//   ....[4]....
        /*00c0*/ 	.word	0x00000270
        /*00c4*/ 	.word	0x000000ff
        /*00c8*/ 	.word	0x00000010
        /*00cc*/ 	.short	0x0100
        /*00ce*/ 	.byte	0x08
	.zero		1


	//   ....[5]....
        /*00d0*/ 	.word	0x00000280
        /*00d4*/ 	.word	0x000000ff
        /*00d8*/ 	.word	0x00000048
        /*00dc*/ 	.short	0x0100
        /*00de*/ 	.byte	0x08
	.zero		1


	//   ....[6]....
        /*00e0*/ 	.word	0x00000290
        /*00e4*/ 	.word	0x000000ff
        /*00e8*/ 	.word	0x00000018
        /*00ec*/ 	.short	0x0100
        /*00ee*/ 	.byte	0x08
	.zero		1


	//   ....[7]....
        /*00f0*/ 	.word	0x000002a0
        /*00f4*/ 	.word	0x000000ff
        /*00f8*/ 	.word	0x00000050
        /*00fc*/ 	.short	0x0100
        /*00fe*/ 	.byte	0x08
	.zero		1


	//   ....[8]....
        /*0100*/ 	.word	0x000002b0
        /*0104*/ 	.word	0x000000ff
        /*0108*/ 	.word	0x00000020
        /*010c*/ 	.short	0x0100
        /*010e*/ 	.byte	0x08
	.zero		1


	//   ....[9]....
        /*0110*/ 	.word	0x000002c0
        /*0114*/ 	.word	0x000000ff
        /*0118*/ 	.word	0x00000058
        /*011c*/ 	.short	0x0100
        /*011e*/ 	.byte	0x08
	.zero		1


	//   ....[10]....
        /*0120*/ 	.word	0x000002d0
        /*0124*/ 	.word	0x000000ff
        /*0128*/ 	.word	0x00000028
        /*012c*/ 	.short	0x0100
        /*012e*/ 	.byte	0x08
	.zero		1


	//   ....[11]....
        /*0130*/ 	.word	0x000002e0
        /*0134*/ 	.word	0x000000ff
        /*0138*/ 	.word	0x00000060
        /*013c*/ 	.short	0x0100
        /*013e*/ 	.byte	0x08
	.zero		1


	//   ....[12]....
        /*0140*/ 	.word	0x000002f0
        /*0144*/ 	.word	0x000000ff
        /*0148*/ 	.word	0x00000030
        /*014c*/ 	.short	0x0100
        /*014e*/ 	.byte	0x08
	.zero		1


	//   ....[13]....
        /*0150*/ 	.word	0x00000300
        /*0154*/ 	.word	0x000000ff
        /*0158*/ 	.word	0x00000068
        /*015c*/ 	.short	0x0100
        /*015e*/ 	.byte	0x08
	.zero		1


	//   ....[14]....
        /*0160*/ 	.word	0x000005a0
        /*0164*/ 	.word	0x000000ff
        /*0168*/ 	.word	0x00000080
        /*016c*/ 	.short	0x0100
        /*016e*/ 	.byte	0x08
	.zero		1


	//   ....[15]....
        /*0170*/ 	.word	0x00000620
        /*0174*/ 	.word	0x000000ff
        /*0178*/ 	.word	0x00000088
        /*017c*/ 	.short	0x0100
        /*017e*/ 	.byte	0x08
	.zero		1


	//   ....[16]....
        /*0180*/ 	.word	0x00001490
        /*0184*/ 	.word	0x00000003
        /*0188*/ 	.word	0x00000000
        /*018c*/ 	.short	0x010a
        /*018e*/ 	.byte	0x3f
	.zero		1


	//   ....[17]....
        /*0190*/ 	.word	0x000014f0
        /*0194*/ 	.word	0x00000003
        /*0198*/ 	.word	0x00000000
        /*019c*/ 	.short	0x010a
        /*019e*/ 	.byte	0x3f
	.zero		1


	//   ....[18]....
        /*01a0*/ 	.word	0x00001840
        /*01a4*/ 	.word	0x000000ff
        /*01a8*/ 	.word	0x00000000
        /*01ac*/ 	.short	0x010a
        /*01ae*/ 	.byte	0x07
	.zero		1


	//   ....[19]....
        /*01b0*/ 	.word	0x00001880
        /*01b4*/ 	.word	0x000000ff
        /*01b8*/ 	.word	0x00000000
        /*01bc*/ 	.short	0x010a
        /*01be*/ 	.byte	0x07
	.zero		1


	//   ....[20]....
        /*01c0*/ 	.word	0x00001ae0
        /*01c4*/ 	.word	0x000000ff
        /*01c8*/ 	.word	0x00000000
        /*01cc*/ 	.short	0x0101
        /*01ce*/ 	.byte	0x07
	.zero		1


	//   ....[21]....
        /*01d0*/ 	.word	0x00001ce0
        /*01d4*/ 	.word	0x000000ff
        /*01d8*/ 	.word	0x00000000
        /*01dc*/ 	.short	0x0101
        /*01de*/ 	.byte	0x04
	.zero		1


	//   ....[22]....
        /*01e0*/ 	.word	0x00006ee0
        /*01e4*/ 	.word	0x0000000e
        /*01e8*/ 	.word	0x00000038
        /*01ec*/ 	.short	0x010a
        /*01ee*/ 	.byte	0x3f
	.zero		1


	//   ....[23]....
        /*01f0*/ 	.word	0x000072b0
        /*01f4*/ 	.word	0x00000006
        /*01f8*/ 	.word	0x00000088
        /*01fc*/ 	.short	0x0101
        /*01fe*/ 	.byte	0x3f
	.zero		1


	//   ....[24]....
        /*0200*/ 	.word	0x00007990
        /*0204*/ 	.word	0x00000007
        /*0208*/ 	.word	0x00000000
        /*020c*/ 	.short	0x010a
        /*020e*/ 	.byte	0x3f
	.zero		1


	//   ....[25]....
        /*0210*/ 	.word	0x00007a10
        /*0214*/ 	.word	0x00000009
        /*0218*/ 	.word	0x00000000
        /*021c*/ 	.short	0x010a
        /*021e*/ 	.byte	0x3f
	.zero		1


	//   ....[26]....
        /*0220*/ 	.word	0x00007aa0
        /*0224*/ 	.word	0x00000006
        /*0228*/ 	.word	0x00000000
        /*022c*/ 	.short	0x010a
        /*022e*/ 	.byte	0x3f
	.zero		1


	//   ....[27]....
        /*0230*/ 	.word	0x00007b30
        /*0234*/ 	.word	0x00000009
        /*0238*/ 	.word	0x00000000
        /*023c*/ 	.short	0x010a
        /*023e*/ 	.byte	0x3f
	.zero		1


	//   ....[28]....
        /*0240*/ 	.word	0x00007bc0
        /*0244*/ 	.word	0x00000006
        /*0248*/ 	.word	0x00000000
        /*024c*/ 	.short	0x010a
        /*024e*/ 	.byte	0x3f
	.zero		1


	//   ....[29]....
        /*0250*/ 	.word	0x00007c50
        /*0254*/ 	.word	0x00000009
        /*0258*/ 	.word	0x00000000
        /*025c*/ 	.short	0x010a
        /*025e*/ 	.byte	0x3f
	.zero		1


	//   ....[30]....
        /*0260*/ 	.word	0x00007ce0
        /*0264*/ 	.word	0x00000003
        /*0268*/ 	.word	0x00000000
        /*026c*/ 	.short	0x010a
        /*026e*/ 	.byte	0x3f
	.zero		1


	//   ....[31]....
        /*0270*/ 	.word	0x00007d40
        /*0274*/ 	.word	0x00000003
        /*0278*/ 	.word	0x00000000
        /*027c*/ 	.short	0x010a
        /*027e*/ 	.byte	0x3f
	.zero		1


	//   ....[32]....
        /*0280*/ 	.word	0x00007da0
        /*0284*/ 	.word	0x00000004
        /*0288*/ 	.word	0x00000000
        /*028c*/ 	.short	0x010a
        /*028e*/ 	.byte	0x3f
	.zero		1


	//   ....[33]....
        /*0290*/ 	.word	0x00007e70
        /*0294*/ 	.word	0x0000000e
        /*0298*/ 	.word	0x00000038
        /*029c*/ 	.short	0x010a
        /*029e*/ 	.byte	0x3f
	.zero		1


	//   ....[34]....
        /*02a0*/ 	.word	0x00007f40
        /*02a4*/ 	.word	0x00000007
        /*02a8*/ 	.word	0x00000000
        /*02ac*/ 	.short	0x010a
        /*02ae*/ 	.byte	0x3f
	.zero		1


	//   ....[35]....
        /*02b0*/ 	.word	0x00007f90
        /*02b4*/ 	.word	0x00000009
        /*02b8*/ 	.word	0x00000000
        /*02bc*/ 	.short	0x010a
        /*02be*/ 	.byte	0x3f
	.zero		1


	//   ....[36]....
        /*02c0*/ 	.word	0x00007fe0
        /*02c4*/ 	.word	0x00000006
        /*02c8*/ 	.word	0x00000000
        /*02cc*/ 	.short	0x010a
        /*02ce*/ 	.byte	0x3f
	.zero		1


	//   ....[37]....
        /*02d0*/ 	.word	0x00008030
        /*02d4*/ 	.word	0x00000009
        /*02d8*/ 	.word	0x00000000
        /*02dc*/ 	.short	0x010a
        /*02de*/ 	.byte	0x3f
	.zero		1


	//   ....[38]....
        /*02e0*/ 	.word	0x00008080
        /*02e4*/ 	.word	0x00000006
        /*02e8*/ 	.word	0x00000000
        /*02ec*/ 	.short	0x010a
        /*02ee*/ 	.byte	0x3f
	.zero		1


	//   ....[39]....
        /*02f0*/ 	.word	0x000080d0
        /*02f4*/ 	.word	0x00000009
        /*02f8*/ 	.word	0x00000000
        /*02fc*/ 	.short	0x010a
        /*02fe*/ 	.byte	0x3f
	.zero		1


	//----- nvinfo : EIATTR_NUM_MBARRIERS
	.align		4
.L_35:
        /*0300*/ 	.byte	0x03, 0x38
        /*0302*/ 	.short	0x0010


	//----- nvinfo : EIATTR_EXIT_INSTR_OFFSETS
	.align		4
        /*0304*/ 	.byte	0x04, 0x1c
        /*0306*/ 	.short	(.L_37 - .L_36)


	//   ....[0]....
.L_36:
        /*0308*/ 	.word	0x000006c0


	//   ....[1]....
        /*030c*/ 	.word	0x00000f80


	//   ....[2]....
        /*0310*/ 	.word	0x000065c0


	//   ....[3]....
        /*0314*/ 	.word	0x00006bf0


	//   ....[4]....
        /*0318*/ 	.word	0x00007d30


	//----- nvinfo : EIATTR_MAX_THREADS
	.align		4
.L_37:
        /*031c*/ 	.byte	0x04, 0x05
        /*031e*/ 	.short	(.L_39 - .L_38)
.L_38:
        /*0320*/ 	.word	0x00000180
        /*0324*/ 	.word	0x00000001
        /*0328*/ 	.word	0x00000001


	//----- nvinfo : EIATTR_CRS_STACK_SIZE
	.align		4
.L_39:
        /*032c*/ 	.byte	0x04, 0x1e
        /*032e*/ 	.short	(.L_41 - .L_40)
.L_40:
        /*0330*/ 	.word	0x00000000


	//----- nvinfo : EIATTR_CBANK_PARAM_SIZE
	.align		4
.L_41:
        /*0334*/ 	.byte	0x03, 0x19
        /*0336*/ 	.short	0x0470


	//----- nvinfo : EIATTR_PARAM_CBANK
	.align		4
        /*0338*/ 	.byte	0x04, 0x0a
        /*033a*/ 	.short	(.L_43 - .L_42)
	.align		4
.L_42:
        /*033c*/ 	.word	index@(.nv.constant0._ZN7cutlass13device_kernelINS_4gemm6kernel13GemmUniversalIN4cute5tupleIJiiiiEEENS1_10collective13CollectiveMmaINS1_34MainloopSm90TmaGmmaWarpSpecializedILi7ENS5_IJNS4_1CILi1EEESB_SB_EEENS1_35KernelTmaWarpSpecializedCooperativeEEENS5_IJNSA_ILi128EEESF_NSA_ILi64EEEEEENS_6half_tENS5_IJlSB_lEEESI_SJ_NS4_8TiledMMAINS4_8MMA_AtomIJNS4_4SM904GMMA26MMA_64x128x16_F32F16F16_SSILNSN_5MajorE0ELSP_0ELNSN_7ScaleInE1ELSQ_1EEEEEENS4_6LayoutINS5_IJNSA_ILi2EEESB_SB_EEENS5_IJSB_NSA_ILi0EEESW_EEEEENS5_IJNS4_10UnderscoreESZ_SZ_EEEEENS4_13SM90_TMA_LOADENS4_14ComposedLayoutINS4_7SwizzleILi3ELi4ELi3EEENS4_18smem_ptr_flag_bitsILi16EEENST_INS5_IJNSA_ILi8EEESG_EEENS5_IJSG_SB_EEEEEEEvNS4_8identityES12_S1C_vS1D_EENS_8epilogue10collective6detail29Sm90TmaWarpSpecializedAdapterINS1G_15DefaultEpilogueISI_SJ_SJ_NS1F_6thread17LinearCombinationISI_Li1EffLNS1K_9ScaleType4KindE0ELNS_15FloatRoundStyleE2ESI_EENS1_15EpilogueDefaultEEEEEvvEEEEvNT_6ParamsE)
        /*0340*/ 	.short	0x0210
        /*0342*/ 	.short	0x0470


	//----- nvinfo : EIATTR_SW_WAR
	.align		4
.L_43:
        /*0344*/ 	.byte	0x04, 0x36
        /*0346*/ 	.short	(.L_45 - .L_44)
.L_44:
        /*0348*/ 	.word	0x00000008
.L_45:


//--------------------- .nv.callgraph             --------------------------
	.section	.nv.callgraph,"",@"SHT_CUDA_CALLGRAPH"
	.align	4
	.sectionentsize	8
	.align		4
        /*0000*/ 	.word	0x00000000
	.align		4
        /*0004*/ 	.word	0xffffffff
	.align		4
        /*0008*/ 	.word	index@(_ZN7cutlass13device_kernelINS_4gemm6kernel13GemmUniversalIN4cute5tupleIJiiiiEEENS1_10collective13CollectiveMmaINS1_34MainloopSm90TmaGmmaWarpSpecializedILi7ENS5_IJNS4_1CILi1EEESB_SB_EEENS1_35KernelTmaWarpSpecializedCooperativeEEENS5_IJNSA_ILi128EEESF_NSA_ILi64EEEEEENS_6half_tENS5_IJlSB_lEEESI_SJ_NS4_8TiledMMAINS4_8MMA_AtomIJNS4_4SM904GMMA26MMA_64x128x16_F32F16F16_SSILNSN_5MajorE0ELSP_0ELNSN_7ScaleInE1ELSQ_1EEEEEENS4_6LayoutINS5_IJNSA_ILi2EEESB_SB_EEENS5_IJSB_NSA_ILi0EEESW_EEEEENS5_IJNS4_10UnderscoreESZ_SZ_EEEEENS4_13SM90_TMA_LOADENS4_14ComposedLayoutINS4_7SwizzleILi3ELi4ELi3EEENS4_18smem_ptr_flag_bitsILi16EEENST_INS5_IJNSA_ILi8EEESG_EEENS5_IJSG_SB_EEEEEEEvNS4_8identityES12_S1C_vS1D_EENS_8epilogue10collective6detail29Sm90TmaWarpSpecializedAdapterINS1G_15DefaultEpilogueISI_SJ_SJ_NS1F_6thread17LinearCombinationISI_Li1EffLNS1K_9ScaleType4KindE0ELNS_15FloatRoundStyleE2ESI_EENS1_15EpilogueDefaultEEEEEvvEEEEvNT_6ParamsE)
	.align		4
        /*000c*/ 	.word	index@(__assertfail)
	.align		4
        /*0010*/ 	.word	0x00000000
	.align		4
        /*0014*/ 	.word	0xfffffffe
	.align		4
        /*0018*/ 	.word	0x00000000
	.align		4
        /*001c*/ 	.word	0xfffffffd
	.align		4
        /*0020*/ 	.word	0x00000000
	.align		4
        /*0024*/ 	.word	0xfffffffc


//--------------------- .nv.constant4             --------------------------
	.section	.nv.constant4,"a",@progbits
	.align	8
	.align		8
.nv.constant4:
        /*0000*/ 	.dword	__assertfail
	.align		8
        /*0008*/ 	.dword	__unnamed_1
	.align		8
        /*0010*/ 	.dword	_ZN40_INTERNAL_c3ca8b06_4_k_cu_b1dd80c2_181644cuda3std3__45__cpo5beginE
	.align		8
        /*0018*/ 	.dword	_ZN40_INTERNAL_c3ca8b06_4_k_cu_b1dd80c2_181644cuda3std3__45__cpo3endE
	.align		8
        /*0020*/ 	.dword	_ZN40_INTERNAL_c3ca8b06_4_k_cu_b1dd80c2_181644cuda3std3__45__cpo6cbeginE
	.align		8
        /*0028*/ 	.dword	_ZN40_INTERNAL_c3ca8b06_4_k_cu_b1dd80c2_181644cuda3std3__45__cpo4cendE
	.align		8
        /*0030*/ 	.dword	_ZN40_INTERNAL_c3ca8b06_4_k_cu_b1dd80c2_181644cuda3std3__442_GLOBAL__N__c3ca8b06_4_k_cu_b1dd80c2_181646ignoreE
	.align		8
        /*0038*/ 	.dword	_ZN40_INTERNAL_c3ca8b06_4_k_cu_b1dd80c2_181644cuda3std3__419piecewise_constructE
	.align		8
        /*0040*/ 	.dword	_ZN40_INTERNAL_c3ca8b06_4_k_cu_b1dd80c2_181644cuda3std3__48in_placeE
	.align		8
        /*0048*/ 	.dword	_ZN40_INTERNAL_c3ca8b06_4_k_cu_b1dd80c2_181644cuda3std6ranges3__45__cpo4swapE
	.align		8
        /*0050*/ 	.dword	_ZN40_INTERNAL_c3ca8b06_4_k_cu_b1dd80c2_181644cuda3std6ranges3__45__cpo9iter_moveE
	.align		8
        /*0058*/ 	.dword	_ZN40_INTERNAL_c3ca8b06_4_k_cu_b1dd80c2_181644cute7productE
	.align		8
        /*0060*/ 	.dword	_ZN40_INTERNAL_c3ca8b06_4_k_cu_b1dd80c2_181644cute1_E
	.align		8
        /*0068*/ 	.dword	$str$22
	.align		8
        /*0070*/ 	.dword	$str$23


//--------------------- .text._ZN7cutlass13device_kernelINS_4gemm6kernel13GemmUniversalIN4cute5tupleIJiiiiEEENS1_10collective13CollectiveMmaINS1_34MainloopSm90TmaGmmaWarpSpecializedILi7ENS5_IJNS4_1CILi1EEESB_SB_EEENS1_35KernelTmaWarpSpecializedCooperativeEEENS5_IJNSA_ILi128EEESF_NSA_ILi64EEEEEENS_6half_tENS5_IJlSB_lEEESI_SJ_NS4_8TiledMMAINS4_8MMA_AtomIJNS4_4SM904GMMA26MMA_64x128x16_F32F16F16_SSILNSN_5MajorE0ELSP_0ELNSN_7ScaleInE1ELSQ_1EEEEEENS4_6LayoutINS5_IJNSA_ILi2EEESB_SB_EEENS5_IJSB_NSA_ILi0EEESW_EEEEENS5_IJNS4_10UnderscoreESZ_SZ_EEEEENS4_13SM90_TMA_LOADENS4_14ComposedLayoutINS4_7SwizzleILi3ELi4ELi3EEENS4_18smem_ptr_flag_bitsILi16EEENST_INS5_IJNSA_ILi8EEESG_EEENS5_IJSG_SB_EEEEEEEvNS4_8identityES12_S1C_vS1D_EENS_8epilogue10collective6detail29Sm90TmaWarpSpecializedAdapterINS1G_15DefaultEpilogueISI_SJ_SJ_NS1F_6thread17LinearCombinationISI_Li1EffLNS1K_9ScaleType4KindE0ELNS_15FloatRoundStyleE2ESI_EENS1_15EpilogueDefaultEEEEEvvEEEEvNT_6ParamsE --------------------------
	.section	.text._ZN7cutlass13device_kernelINS_4gemm6kernel13GemmUniversalIN4cute5tupleIJiiiiEEENS1_10collective13CollectiveMmaINS1_34MainloopSm90TmaGmmaWarpSpecializedILi7ENS5_IJNS4_1CILi1EEESB_SB_EEENS1_35KernelTmaWarpSpecializedCooperativeEEENS5_IJNSA_ILi128EEESF_NSA_ILi64EEEEEENS_6half_tENS5_IJlSB_lEEESI_SJ_NS4_8TiledMMAINS4_8MMA_AtomIJNS4_4SM904GMMA26MMA_64x128x16_F32F16F16_SSILNSN_5MajorE0ELSP_0ELNSN_7ScaleInE1ELSQ_1EEEEEENS4_6LayoutINS5_IJNSA_ILi2EEESB_SB_EEENS5_IJSB_NSA_ILi0EEESW_EEEEENS5_IJNS4_10UnderscoreESZ_SZ_EEEEENS4_13SM90_TMA_LOADENS4_14ComposedLayoutINS4_7SwizzleILi3ELi4ELi3EEENS4_18smem_ptr_flag_bitsILi16EEENST_INS5_IJNSA_ILi8EEESG_EEENS5_IJSG_SB_EEEEEEEvNS4_8identityES12_S1C_vS1D_EENS_8epilogue10collective6detail29Sm90TmaWarpSpecializedAdapterINS1G_15DefaultEpilogueISI_SJ_SJ_NS1F_6thread17LinearCombinationISI_Li1EffLNS1K_9ScaleType4KindE0ELNS_15FloatRoundStyleE2ESI_EENS1_15EpilogueDefaultEEEEEvvEEEEvNT_6ParamsE,"ax",@progbits
	.align	128
.text._ZN7cutlass13device_kernelINS_4gemm6kernel13GemmUniversalIN4cute5tupleIJiiiiEEENS1_10collective13CollectiveMmaINS1_34MainloopSm90TmaGmmaWarpSpecializedILi7ENS5_IJNS4_1CILi1EEESB_SB_EEENS1_35KernelTmaWarpSpecializedCooperativeEEENS5_IJNSA_ILi128EEESF_NSA_ILi64EEEEEENS_6half_tENS5_IJlSB_lEEESI_SJ_NS4_8TiledMMAINS4_8MMA_AtomIJNS4_4SM904GMMA26MMA_64x128x16_F32F16F16_SSILNSN_5MajorE0ELSP_0ELNSN_7ScaleInE1ELSQ_1EEEEEENS4_6LayoutINS5_IJNSA_ILi2EEESB_SB_EEENS5_IJSB_NSA_ILi0EEESW_EEEEENS5_IJNS4_10UnderscoreESZ_SZ_EEEEENS4_13SM90_TMA_LOADENS4_14ComposedLayoutINS4_7SwizzleILi3ELi4ELi3EEENS4_18smem_ptr_flag_bitsILi16EEENST_INS5_IJNSA_ILi8EEESG_EEENS5_IJSG_SB_EEEEEEEvNS4_8identityES12_S1C_vS1D_EENS_8epilogue10collective6detail29Sm90TmaWarpSpecializedAdapterINS1G_15DefaultEpilogueISI_SJ_SJ_NS1F_6thread17LinearCombinationISI_Li1EffLNS1K_9ScaleType4KindE0ELNS_15FloatRoundStyleE2ESI_EENS1_15EpilogueDefaultEEEEEvvEEEEvNT_6ParamsE:
        .type           _ZN7cutlass13device_kernelINS_4gemm6kernel13GemmUniversalIN4cute5tupleIJiiiiEEENS1_10collective13CollectiveMmaINS1_34MainloopSm90TmaGmmaWarpSpecializedILi7ENS5_IJNS4_1CILi1EEESB_SB_EEENS1_35KernelTmaWarpSpecializedCooperativeEEENS5_IJNSA_ILi128EEESF_NSA_ILi64EEEEEENS_6half_tENS5_IJlSB_lEEESI_SJ_NS4_8TiledMMAINS4_8MMA_AtomIJNS4_4SM904GMMA26MMA_64x128x16_F32F16F16_SSILNSN_5MajorE0ELSP_0ELNSN_7ScaleInE1ELSQ_1EEEEEENS4_6LayoutINS5_IJNSA_ILi2EEESB_SB_EEENS5_IJSB_NSA_ILi0EEESW_EEEEENS5_IJNS4_10UnderscoreESZ_SZ_EEEEENS4_13SM90_TMA_LOADENS4_14ComposedLayoutINS4_7SwizzleILi3ELi4ELi3EEENS4_18smem_ptr_flag_bitsILi16EEENST_INS5_IJNSA_ILi8EEESG_EEENS5_IJSG_SB_EEEEEEEvNS4_8identityES12_S1C_vS1D_EENS_8epilogue10collective6detail29Sm90TmaWarpSpecializedAdapterINS1G_15DefaultEpilogueISI_SJ_SJ_NS1F_6thread17LinearCombinationISI_Li1EffLNS1K_9ScaleType4KindE0ELNS_15FloatRoundStyleE2ESI_EENS1_15EpilogueDefaultEEEEEvvEEEEvNT_6ParamsE,@function
        .size           _ZN7cutlass13device_kernelINS_4gemm6kernel13GemmUniversalIN4cute5tupleIJiiiiEEENS1_10collective13CollectiveMmaINS1_34MainloopSm90TmaGmmaWarpSpecializedILi7ENS5_IJNS4_1CILi1EEESB_SB_EEENS1_35KernelTmaWarpSpecializedCooperativeEEENS5_IJNSA_ILi128EEESF_NSA_ILi64EEEEEENS_6half_tENS5_IJlSB_lEEESI_SJ_NS4_8TiledMMAINS4_8MMA_AtomIJNS4_4SM904GMMA26MMA_64x128x16_F32F16F16_SSILNSN_5MajorE0ELSP_0ELNSN_7ScaleInE1ELSQ_1EEEEEENS4_6LayoutINS5_IJNSA_ILi2EEESB_SB_EEENS5_IJSB_NSA_ILi0EEESW_EEEEENS5_IJNS4_10UnderscoreESZ_SZ_EEEEENS4_13SM90_TMA_LOADENS4_14ComposedLayoutINS4_7SwizzleILi3ELi4ELi3EEENS4_18smem_ptr_flag_bitsILi16EEENST_INS5_IJNSA_ILi8EEESG_EEENS5_IJSG_SB_EEEEEEEvNS4_8identityES12_S1C_vS1D_EENS_8epilogue10collective6detail29Sm90TmaWarpSpecializedAdapterINS1G_15DefaultEpilogueISI_SJ_SJ_NS1F_6thread17LinearCombinationISI_Li1EffLNS1K_9ScaleType4KindE0ELNS_15FloatRoundStyleE2ESI_EENS1_15EpilogueDefaultEEEEEvvEEEEvNT_6ParamsE,(.L_x_200 - _ZN7cutlass13device_kernelINS_4gemm6kernel13GemmUniversalIN4cute5tupleIJiiiiEEENS1_10collective13CollectiveMmaINS1_34MainloopSm90TmaGmmaWarpSpecializedILi7ENS5_IJNS4_1CILi1EEESB_SB_EEENS1_35KernelTmaWarpSpecializedCooperativeEEENS5_IJNSA_ILi128EEESF_NSA_ILi64EEEEEENS_6half_tENS5_IJlSB_lEEESI_SJ_NS4_8TiledMMAINS4_8MMA_AtomIJNS4_4SM904GMMA26MMA_64x128x16_F32F16F16_SSILNSN_5MajorE0ELSP_0ELNSN_7ScaleInE1ELSQ_1EEEEEENS4_6LayoutINS5_IJNSA_ILi2EEESB_SB_EEENS5_IJSB_NSA_ILi0EEESW_EEEEENS5_IJNS4_10UnderscoreESZ_SZ_EEEEENS4_13SM90_TMA_LOADENS4_14ComposedLayoutINS4_7SwizzleILi3ELi4ELi3EEENS4_18smem_ptr_flag_bitsILi16EEENST_INS5_IJNSA_ILi8EEESG_EEENS5_IJSG_SB_EEEEEEEvNS4_8identityES12_S1C_vS1D_EENS_8epilogue10collective6detail29Sm90TmaWarpSpecializedAdapterINS1G_15DefaultEpilogueISI_SJ_SJ_NS1F_6thread17LinearCombinationISI_Li1EffLNS1K_9ScaleType4KindE0ELNS_15FloatRoundStyleE2ESI_EENS1_15EpilogueDefaultEEEEEvvEEEEvNT_6ParamsE)
        .other          _ZN7cutlass13device_kernelINS_4gemm6kernel13GemmUniversalIN4cute5tupleIJiiiiEEENS1_10collective13CollectiveMmaINS1_34MainloopSm90TmaGmmaWarpSpecializedILi7ENS5_IJNS4_1CILi1EEESB_SB_EEENS1_35KernelTmaWarpSpecializedCooperativeEEENS5_IJNSA_ILi128EEESF_NSA_ILi64EEEEEENS_6half_tENS5_IJlSB_lEEESI_SJ_NS4_8TiledMMAINS4_8MMA_AtomIJNS4_4SM904GMMA26MMA_64x128x16_F32F16F16_SSILNSN_5MajorE0ELSP_0ELNSN_7ScaleInE1ELSQ_1EEEEEENS4_6LayoutINS5_IJNSA_ILi2EEESB_SB_EEENS5_IJSB_NSA_ILi0EEESW_EEEEENS5_IJNS4_10UnderscoreESZ_SZ_EEEEENS4_13SM90_TMA_LOADENS4_14ComposedLayoutINS4_7SwizzleILi3ELi4ELi3EEENS4_18smem_ptr_flag_bitsILi16EEENST_INS5_IJNSA_ILi8EEESG_EEENS5_IJSG_SB_EEEEEEEvNS4_8identityES12_S1C_vS1D_EENS_8epilogue10collective6detail29Sm90TmaWarpSpecializedAdapterINS1G_15DefaultEpilogueISI_SJ_SJ_NS1F_6thread17LinearCombinationISI_Li1EffLNS1K_9ScaleType4KindE0ELNS_15FloatRoundStyleE2ESI_EENS1_15EpilogueDefaultEEEEEvvEEEEvNT_6ParamsE,@"STO_CUDA_ENTRY STV_DEFAULT"
_ZN7cutlass13device_kernelINS_4gemm6kernel13GemmUniversalIN4cute5tupleIJiiiiEEENS1_10collective13CollectiveMmaINS1_34MainloopSm90TmaGmmaWarpSpecializedILi7ENS5_IJNS4_1CILi1EEESB_SB_EEENS1_35KernelTmaWarpSpecializedCooperativeEEENS5_IJNSA_ILi128EEESF_NSA_ILi64EEEEEENS_6half_tENS5_IJlSB_lEEESI_SJ_NS4_8TiledMMAINS4_8MMA_AtomIJNS4_4SM904GMMA26MMA_64x128x16_F32F16F16_SSILNSN_5MajorE0ELSP_0ELNSN_7ScaleInE1ELSQ_1EEEEEENS4_6LayoutINS5_IJNSA_ILi2EEESB_SB_EEENS5_IJSB_NSA_ILi0EEESW_EEEEENS5_IJNS4_10UnderscoreESZ_SZ_EEEEENS4_13SM90_TMA_LOADENS4_14ComposedLayoutINS4_7SwizzleILi3ELi4ELi3EEENS4_18smem_ptr_flag_bitsILi16EEENST_INS5_IJNSA_ILi8EEESG_EEENS5_IJSG_SB_EEEEEEEvNS4_8identityES12_S1C_vS1D_EENS_8epilogue10collective6detail29Sm90TmaWarpSpecializedAdapterINS1G_15DefaultEpilogueISI_SJ_SJ_NS1F_6thread17LinearCombinationISI_Li1EffLNS1K_9ScaleType4KindE0ELNS_15FloatRoundStyleE2ESI_EENS1_15EpilogueDefaultEEEEEvvEEEEvNT_6ParamsE:
[----:B------:R-:W0:Y:S01]  /*0000*/  LDC R1, c[0x0][0x28] ;  /* 0x00000a00ff017b82 */ /* 0x000e220000000800 */
[----:B------:R-:W1:Y:S01]  /*0010*/  S2R R3, SR_TID.X ;  /* 0x0000000000037919 */ /* 0x000e620000002100 */
[----:B------:R-:W-:Y:S01]  /*0020*/  ELECT P0, URZ, PT ;  /* 0x00000000003f782f */ /* 0x000fe20003800000 */
[----:B------:R-:W-:Y:S01]  /*0030*/  BSSY B0, `(.L_x_0) ;  /* 0x000000f000007945 */ /* 0x000fe20003800000 */
[--C-:B-1----:R-:W-:Y:S02]  /*0040*/  SHF.R.U32.HI R0, RZ, 0x5, R3.reuse ;  /* 0x00000005ff007819 */ /* 0x102fe40000011603 */
[----:B------:R-:W-:-:S03]  /*0050*/  SHF.R.U32.HI R14, RZ, 0x7, R3 ;  /* 0x00000007ff0e7819 */ /* 0x000fc60000011603 */
[----:B------:R-:W1:Y:S04]  /*0060*/  SHFL.IDX PT, R4, R0, RZ, 0x1f ;  /* 0x00001fff00047589 */ /* 0x000e6800000e0000 */
[----:B------:R2:W3:Y:S01]  /*0070*/  SHFL.IDX PT, R10, R14, RZ, 0x1f ;  /* 0x00001fff0e0a7589 */ /* 0x0004e200000e0000 */
[----:B-1----:R-:W-:-:S13]  /*0080*/  ISETP.NE.OR P0, PT, R4, RZ, !P0 ;  /* 0x000000ff0400720c */ /* 0x002fda0004705670 */
[----:B0-23--:R-:W-:Y:S05]  /*0090*/  @P0 BRA `(.L_x_1) ;  /* 0x0000000000200947 */ /* 0x00dfea0003800000 */
[----:B------:R-:W-:Y:S02]  /*00a0*/  ULDC.64 UR4, c[0x0][0x198] ;  /* 0x0000660000047ab9 */ /* 0x000fe40000000a00 */
[----:B------:R-:W-:Y:S02]  /*00b0*/  UIADD3 UR6, UP0, UR4, 0xf0, URZ ;  /* 0x000000f004067890 */ /* 0x000fe4000ff1e03f */
[----:B------:R-:W-:Y:S02]  /*00c0*/  UIADD3 UR4, UP1, UR4, 0x1f0, URZ ;  /* 0x000001f004047890 */ /* 0x000fe4000ff3e03f */
[----:B------:R-:W-:Y:S02]  /*00d0*/  UIADD3.X UR7, URZ, UR5, URZ, UP0, !UPT ;  /* 0x000000053f077290 */ /* 0x000fe400087fe43f */
[----:B------:R-:W-:-:S07]  /*00e0*/  UIADD3.X UR5, URZ, UR5, URZ, UP1, !UPT ;  /* 0x000000053f057290 */ /* 0x000fce0008ffe43f */
[----:B------:R0:W-:Y:S02]  /*00f0*/  UTMACCTL.PF [UR6] ;  /* 0x00000000060079b9 */ /* 0x0001e40008040000 */
[----:B------:R0:W-:Y:S02]  /*0100*/  UTMACCTL.PF [UR4] ;  /* 0x00000000040079b9 */ /* 0x0001e40008040000 */
[----:B0-----:R-:W-:Y:S01]  /*0110*/  NOP ;  /* 0x0000000000007918 */ /* 0x001fe20000000000 */
.L_x_1:
[----:B------:R-:W-:Y:S05]  /*0120*/  BSYNC B0 ;  /* 0x0000000000007941 */ /* 0x000fea0003800000 */
.L_x_0:
[----:B------:R-:W0:Y:S02]  /*0130*/  SHFL.IDX PT, R2, R0, RZ, 0x1f ;  /* 0x00001fff00027589 */ /* 0x000e2400000e0000 */
[----:B0-----:R-:W-:-:S13]  /*0140*/  ISETP.NE.AND P0, PT, R2, RZ, PT ;  /* 0x000000ff0200720c */ /* 0x001fda0003f05270 */
[----:B------:R-:W-:Y:S05]  /*0150*/  @P0 BRA `(.L_x_2) ;  /* 0x0000000000700947 */ /* 0x000fea0003800000 */
[----:B------:R-:W0:Y:S01]  /*0160*/  S2UR UR8, SR_CgaCtaId ;  /* 0x00000000000879c3 */ /* 0x000e220000008800 */
[----:B------:R-:W-:Y:S01]  /*0170*/  UMOV UR4, 0x400 ;  /* 0x0000040000047882 */ /* 0x000fe20000000000 */
[----:B------:R-:W-:Y:S01]  /*0180*/  UMOV UR5, 0x1 ;  /* 0x0000000100057882 */ /* 0x000fe20000000000 */
[----:B------:R-:W-:Y:S01]  /*0190*/  UMOV UR6, 0x100 ;  /* 0x0000010000067882 */ /* 0x000fe20000000000 */
[----:B------:R-:W-:Y:S01]  /*01a0*/  ELECT P0, URZ, PT ;  /* 0x00000000003f782f */ /* 0x000fe20003800000 */
[----:B------:R-:W-:-:S04]  /*01b0*/  UIADD3 UR6, -UR6, 0x100000, URZ ;  /* 0x0010000006067890 */ /* 0x000fc8000fffe13f */
[----:B------:R-:W-:Y:S02]  /*01c0*/  USHF.L.U32 UR7, UR6, 0xb, URZ ;  /* 0x0000000b06077899 */ /* 0x000fe4000800063f */
[----:B------:R-:W-:Y:S02]  /*01d0*/  USHF.L.U32 UR6, UR6, 0x1, URZ ;  /* 0x0000000106067899 */ /* 0x000fe4000800063f */
[----:B0-----:R-:W-:Y:S02]  /*01e0*/  ULEA UR8, UR8, UR4, 0x18 ;  /* 0x0000000408087291 */ /* 0x001fe4000f8ec03f */
[----:B------:R-:W-:-:S04]  /*01f0*/  UIADD3 UR4, -UR5, 0x100000, URZ ;  /* 0x0010000005047890 */ /* 0x000fc8000fffe13f */
[----:B------:R-:W-:Y:S02]  /*0200*/  USHF.L.U32 UR5, UR4, 0xb, URZ ;  /* 0x0000000b04057899 */ /* 0x000fe4000800063f */
[----:B------:R-:W-:Y:S01]  /*0210*/  USHF.L.U32 UR4, UR4, 0x1, URZ ;  /* 0x0000000104047899 */ /* 0x000fe2000800063f */
[----:B------:R-:W0:Y:S11]  /*0220*/  FENCE.VIEW.ASYNC.S ;  /* 0x00000000000073c6 */ /* 0x000e360000000000 */
[----:B0-----:R0:W1:Y:S01]  /*0230*/  SYNCS.EXCH.64 URZ, [UR8], UR4 ;  /* 0x00000004083f75b2 */ /* 0x0010620008000100 */
[----:B------:R0:W2:Y:S01]  /*0240*/  SYNCS.EXCH.64 URZ, [UR8+0x38], UR6 ;  /* 0x00003806083f75b2 */ /* 0x0000a20008000100 */
[----:B------:R0:W3:Y:S01]  /*0250*/  SYNCS.EXCH.64 URZ, [UR8+0x8], UR4 ;  /* 0x00000804083f75b2 */ /* 0x0000e20008000100 */
[----:B------:R0:W4:Y:S01]  /*0260*/  SYNCS.EXCH.64 URZ, [UR8+0x40], UR6 ;  /* 0x00004006083f75b2 */ /* 0x0001220008000100 */
[----:B------:R0:W0:Y:S01]  /*0270*/  SYNCS.EXCH.64 URZ, [UR8+0x10], UR4 ;  /* 0x00001004083f75b2 */ /* 0x0000220008000100 */
        /* <DEDUP_REMOVED lines=9> */
[----:B------:R-:W-:Y:S01]  /*0310*/  NOP ;  /* 0x0000000000007918 */ /* 0x000fe20000000000 */
.L_x_2:
[----:B------:R-:W5:Y:S01]  /*0320*/  SHFL.IDX PT, R0, R0, RZ, 0x1f ;  /* 0x00001fff00007589 */ /* 0x000f6200000e0000 */
[----:B------:R-:W-:Y:S01]  /*0330*/  ELECT P0, URZ, PT ;  /* 0x00000000003f782f */ /* 0x000fe20003800000 */
[----:B------:R-:W1:Y:S01]  /*0340*/  LDC R2, c[0x0][0x65c] ;  /* 0x00019700ff027b82 */ /* 0x000e620000000800 */
[----:B------:R-:W-:Y:S01]  /*0350*/  SHF.R.S32.HI R7, RZ, 0x1f, R4 ;  /* 0x0000001fff077819 */ /* 0x000fe20000011404 */
[----:B------:R-:W2:Y:S01]  /*0360*/  S2R R5, SR_CTAID.Y ;  /* 0x0000000000057919 */ /* 0x000ea20000002600 */
[----:B0-----:R-:W-:Y:S01]  /*0370*/  UMOV UR4, 0x20 ;  /* 0x0000002000047882 */ /* 0x001fe20000000000 */
[----:B------:R-:W-:Y:S01]  /*0380*/  NOP ;  /* 0x0000000000007918 */ /* 0x000fe20000000000 */
[----:B------:R-:W-:Y:S01]  /*0390*/  LEA.HI R7, R7, R4, RZ, 0x2 ;  /* 0x0000000407077211 */ /* 0x000fe200078f10ff */
[----:B------:R-:W0:Y:S01]  /*03a0*/  S2R R6, SR_CTAID.X ;  /* 0x0000000000067919 */ /* 0x000e220000002500 */
[----:B------:R-:W-:Y:S01]  /*03b0*/  ISETP.NE.AND P2, PT, R10, RZ, PT ;  /* 0x000000ff0a00720c */ /* 0x000fe20003f45270 */
[----:B------:R-:W-:Y:S01]  /*03c0*/  NOP ;  /* 0x0000000000007918 */ /* 0x000fe20000000000 */
[----:B------:R-:W-:-:S02]  /*03d0*/  LOP3.LUT R7, R7, 0xfffffffc, RZ, 0xc0, !PT ;  /* 0xfffffffc07077812 */ /* 0x000fc400078ec0ff */
[----:B-----5:R-:W-:Y:S02]  /*03e0*/  ISETP.NE.OR P0, PT, R0, RZ, !P0 ;  /* 0x000000ff0000720c */ /* 0x020fe40004705670 */
[----:B-1----:R-:W-:-:S04]  /*03f0*/  ISETP.NE.AND P3, PT, R2, 0x1, PT ;  /* 0x000000010200780c */ /* 0x002fc80003f65270 */
[----:B------:R-:W-:Y:S01]  /*0400*/  P2R R0, PR, RZ, 0x8 ;  /* 0x00000008ff007803 */ /* 0x000fe20000000000 */
[----:B------:R-:W-:Y:S01]  /*0410*/  IMAD.IADD R0, R4, 0x1, -R7 ;  /* 0x0000000104007824 */ /* 0x000fe200078e0a07 */
[----:B------:R-:W-:Y:S01]  /*0420*/  LOP3.LUT R4, R3, 0x7f, RZ, 0xc0, !PT ;  /* 0x0000007f03047812 */ /* 0x000fe200078ec0ff */
[----:B------:R-:W-:-:S03]  /*0430*/  IMAD.MOV.U32 R7, RZ, RZ, RZ ;  /* 0x000000ffff077224 */ /* 0x000fc600078e00ff */
[----:B------:R-:W-:Y:S01]  /*0440*/  ISETP.NE.AND P1, PT, R0, 0x3, PT ;  /* 0x000000030000780c */ /* 0x000fe20003f25270 */
[----:B------:R-:W-:Y:S01]  /*0450*/  VOTEU.ALL UP0, P0 ;  /* 0x00000000003f7886 */ /* 0x000fe20000000000 */
[----:B------:R-:W-:Y:S01]  /*0460*/  VOTEU.ALL UP1, P0 ;  /* 0x00000000003f7886 */ /* 0x000fe20000020000 */
[----:B------:R-:W0:Y:S01]  /*0470*/  @P3 LDC R17, c[0x0][0x10] ;  /* 0x00000400ff113b82 */ /* 0x000e220000000800 */
[----:B--2---:R-:W-:Y:S02]  /*0480*/  @P3 IMAD.MOV.U32 R8, RZ, RZ, R5 ;  /* 0x000000ffff083224 */ /* 0x004fe400078e0005 */
[----:B------:R-:W-:Y:S01]  /*0490*/  @!UP0 UMOV UR6, 0x400 ;  /* 0x0000040000068882 */ /* 0x000fe20000000000 */
[----:B------:R-:W-:-:S04]  /*04a0*/  @!UP0 UIADD3 UR4, -UR4, 0x100000, URZ ;  /* 0x0010000004048890 */ /* 0x000fc8000fffe13f */
[----:B------:R-:W-:Y:S02]  /*04b0*/  @!UP0 USHF.L.U32 UR5, UR4, 0xb, URZ ;  /* 0x0000000b04058899 */ /* 0x000fe4000800063f */
[----:B------:R-:W-:Y:S01]  /*04c0*/  @!UP0 USHF.L.U32 UR4, UR4, 0x1, URZ ;  /* 0x0000000104048899 */ /* 0x000fe2000800063f */
[----:B------:R-:W-:Y:S01]  /*04d0*/  @P3 IMAD.MOV.U32 R9, RZ, RZ, RZ ;  /* 0x000000ffff093224 */ /* 0x000fe200078e00ff */
[----:B------:R-:W1:Y:S08]  /*04e0*/  @!UP0 S2UR UR7, SR_CgaCtaId ;  /* 0x00000000000789c3 */ /* 0x000e700000008800 */
[----:B------:R-:W2:Y:S01]  /*04f0*/  @!P3 LDC R11, c[0x0][0xc] ;  /* 0x00000300ff0bbb82 */ /* 0x000ea20000000800 */
[----:B0-----:R-:W-:Y:S01]  /*0500*/  @P3 IMAD.WIDE.U32 R16, R6, R17, R8 ;  /* 0x0000001106103225 */ /* 0x001fe200078e0008 */
[----:B-1----:R-:W-:Y:S01]  /*0510*/  @!UP0 ULEA UR8, UR7, UR6, 0x18 ;  /* 0x0000000607088291 */ /* 0x002fe2000f8ec03f */
[----:B------:R-:W-:-:S02]  /*0520*/  VOTEU.ALL UP0, P0 ;  /* 0x00000000003f7886 */ /* 0x000fc40000000000 */
[----:B------:R-:W-:Y:S01]  /*0530*/  ULDC UR6, c[0x0][0xc] ;  /* 0x0000030000067ab9 */ /* 0x000fe20000000800 */
[----:B------:R-:W-:Y:S01]  /*0540*/  ISETP.EQ.OR P0, PT, R0, RZ, !P1 ;  /* 0x000000ff0000720c */ /* 0x000fe20004f02670 */
[----:B------:R-:W-:-:S03]  /*0550*/  ULDC UR7, c[0x0][0x10] ;  /* 0x0000040000077ab9 */ /* 0x000fc60000000800 */
[C---:B------:R-:W-:Y:S01]  /*0560*/  ISETP.EQ.AND P0, PT, R10.reuse, RZ, P0 ;  /* 0x000000ff0a00720c */ /* 0x040fe20000702270 */
[----:B------:R-:W-:Y:S02]  /*0570*/  VIADD R10, R10, 0xffffffff ;  /* 0xffffffff0a0a7836 */ /* 0x000fe40000000000 */
[----:B--2---:R-:W-:Y:S01]  /*0580*/  @!P3 IMAD.WIDE.U32 R8, R11, R5, R6 ;  /* 0x000000050b08b225 */ /* 0x004fe200078e0006 */
[----:B------:R-:W0:Y:S02]  /*0590*/  FENCE.VIEW.ASYNC.S ;  /* 0x00000000000073c6 */ /* 0x000e240000000000 */
[----:B0-----:R-:W3:Y:S01]  /*05a0*/  @!UP0 SYNCS.EXCH.64 URZ, [UR8+0x80], UR4 ;  /* 0x00008004083f85b2 */ /* 0x001ee20008000100 */
[----:B------:R-:W-:Y:S01]  /*05b0*/  SEL R18, RZ, 0x1, !P0 ;  /* 0x00000001ff127807 */ /* 0x000fe20004000000 */
[----:B------:R-:W-:Y:S01]  /*05c0*/  @P3 IMAD.MOV.U32 R11, RZ, RZ, RZ ;  /* 0x000000ffff0b3224 */ /* 0x000fe200078e00ff */
[----:B------:R-:W-:Y:S01]  /*05d0*/  ISETP.GE.U32.AND P1, PT, R10, 0x2, PT ;  /* 0x000000020a00780c */ /* 0x000fe20003f26070 */
[----:B------:R-:W-:-:S02]  /*05e0*/  @!P3 IMAD.MOV.U32 R16, RZ, RZ, R8 ;  /* 0x000000ffff10b224 */ /* 0x000fc400078e0008 */
[----:B------:R-:W-:Y:S01]  /*05f0*/  @P3 IMAD.IADD R17, R17, 0x1, R11 ;  /* 0x0000000111113824 */ /* 0x000fe200078e020b */
[----:B------:R-:W-:Y:S01]  /*0600*/  SEL R18, R18, 0x2, P1 ;  /* 0x0000000212127807 */ /* 0x000fe20000800000 */
[----:B------:R-:W-:Y:S01]  /*0610*/  @!P3 IMAD.MOV.U32 R17, RZ, RZ, R9 ;  /* 0x000000ffff11b224 */ /* 0x000fe200078e0009 */
[----:B------:R0:W3:Y:S01]  /*0620*/  @!UP1 SYNCS.EXCH.64 URZ, [UR8+0x88], UR4 ;  /* 0x00008804083f95b2 */ /* 0x0000e20008000100 */
[----:B------:R-:W-:Y:S01]  /*0630*/  NOP ;  /* 0x0000000000007918 */ /* 0x000fe20000000000 */
[----:B0-----:R-:W-:-:S03]  /*0640*/  UIMAD.WIDE.U32 UR4, UR6, UR7, URZ ;  /* 0x00000007060472a5 */ /* 0x001fc6000f8e003f */
[----:B------:R-:W-:Y:S02]  /*0650*/  ULDC UR6, c[0x0][0x14] ;  /* 0x0000050000067ab9 */ /* 0x000fe40000000800 */
[----:B------:R-:W-:Y:S02]  /*0660*/  UIMAD.WIDE.U32 UR36, UR4, UR6, URZ ;  /* 0x00000006042472a5 */ /* 0x000fe4000f8e003f */
[----:B------:R-:W-:-:S04]  /*0670*/  UIMAD UR42, UR5, UR6, URZ ;  /* 0x00000006052a72a4 */ /* 0x000fc8000f8e023f */
[----:B------:R-:W-:Y:S01]  /*0680*/  UIADD3 UR42, UR37, UR42, URZ ;  /* 0x0000002a252a7290 */ /* 0x000fe2000fffe03f */
[----:B---34-:R-:W-:Y:S06]  /*0690*/  BAR.SYNC.DEFER_BLOCKING 0x0 ;  /* 0x0000000000007b1d */ /* 0x018fec0000010000 */
[----:B------:R-:W-:Y:S05]  /*06a0*/  @!P2 BRA `(.L_x_3) ;  /* 0x0000005c00c8a947 */ /* 0x000fea0003800000 */
[----:B------:R-:W-:-:S13]  /*06b0*/  ISETP.GT.U32.AND P0, PT, R10, 0x1, PT ;  /* 0x000000010a00780c */ /* 0x000fda0003f04070 */
[----:B------:R-:W-:Y:S05]  /*06c0*/  @P0 EXIT ;  /* 0x000000000000094d */ /* 0x000fea0003800000 */
[----:B------:R-:W-:Y:S01]  /*06d0*/  ULDC.64 UR4, c[0x0][0x650] ;  /* 0x0001940000047ab9 */ /* 0x000fe20000000a00 */
[----:B------:R-:W-:Y:S01]  /*06e0*/  PRMT R0, RZ, 0x7610, R0 ;  /* 0x00007610ff007816 */ /* 0x000fe20000000000 */
[----:B------:R-:W-:Y:S01]  /*06f0*/  IMAD.MOV.U32 R101, RZ, RZ, -0x1 ;  /* 0xffffffffff657424 */ /* 0x000fe200078e00ff */
[----:B------:R-:W-:Y:S01]  /*0700*/  ISETP.GE.U32.AND P0, PT, R16, UR4, PT ;  /* 0x0000000410007c0c */ /* 0x000fe2000bf06070 */
[----:B------:R-:W-:Y:S02]  /*0710*/  IMAD.MOV.U32 R100, RZ, RZ, -0x1 ;  /* 0xffffffffff647424 */ /* 0x000fe400078e00ff */
[----:B------:R-:W-:Y:S01]  /*0720*/  IMAD.MOV.U32 R99, RZ, RZ, -0x1 ;  /* 0xffffffffff637424 */ /* 0x000fe200078e00ff */
[----:B------:R-:W-:-:S13]  /*0730*/  ISETP.GE.U32.AND.EX P0, PT, R17, UR5, PT, P0 ;  /* 0x0000000511007c0c */ /* 0x000fda000bf06100 */
[----:B------:R-:W-:Y:S05]  /*0740*/  @P0 BRA `(.L_x_4) ;  /* 0x0000000400540947 */ /* 0x000fea0003800000 */
[----:B------:R-:W0:Y:S01]  /*0750*/  LDC.64 R20, c[0x0][0x628] ;  /* 0x00018a00ff147b82 */ /* 0x000e220000000a00 */
[----:B------:R-:W-:Y:S02]  /*0760*/  IMAD.MOV.U32 R8, RZ, RZ, R16 ;  /* 0x000000ffff087224 */ /* 0x000fe400078e0010 */
[----:B------:R-:W-:-:S05]  /*0770*/  IMAD.MOV.U32 R9, RZ, RZ, R17 ;  /* 0x000000ffff097224 */ /* 0x000fca00078e0011 */
[----:B------:R-:W1:Y:S08]  /*0780*/  LDC R0, c[0x0][0x630] ;  /* 0x00018c00ff007b82 */ /* 0x000e700000000800 */
[----:B------:R-:W2:Y:S01]  /*0790*/  LDC.64 R22, c[0x0][0x620] ;  /* 0x00018800ff167b82 */ /* 0x000ea20000000a00 */
[----:B0-----:R-:W-:-:S04]  /*07a0*/  ISETP.NE.U32.AND P0, PT, R20, RZ, PT ;  /* 0x000000ff1400720c */ /* 0x001fc80003f05070 */
[----:B------:R-:W-:-:S13]  /*07b0*/  ISETP.NE.AND.EX P0, PT, R21, RZ, PT, P0 ;  /* 0x000000ff1500720c */ /* 0x000fda0003f05300 */
[----:B-12---:R-:W-:Y:S05]  /*07c0*/  @!P0 BRA `(.L_x_5) ;  /* 0x0000000000288947 */ /* 0x006fea0003800000 */
[----:B------:R-:W0:Y:S02]  /*07d0*/  LDC R13, c[0x0][0x634] ;  /* 0x00018d00ff0d7b82 */ /* 0x000e240000000800 */
[----:B0-----:R-:W-:-:S05]  /*07e0*/  IADD3 R13, P0, R16, R13, RZ ;  /* 0x0000000d100d7210 */ /* 0x001fca0007f1e0ff */
[----:B------:R-:W-:-:S04]  /*07f0*/  IMAD.X R15, RZ, RZ, R17, P0 ;  /* 0x000000ffff0f7224 */ /* 0x000fc800000e0611 */
[----:B------:R-:W-:-:S04]  /*0800*/  IMAD.WIDE.U32 R8, R15, R20, RZ ;  /* 0x000000140f087225 */ /* 0x000fc800078e00ff */
[----:B------:R-:W-:-:S04]  /*0810*/  IMAD.WIDE.U32 R10, P0, R13, R21, R8 ;  /* 0x000000150d0a7225 */ /* 0x000fc80007800008 */
[----:B------:R-:W-:-:S04]  /*0820*/  IMAD.WIDE.U32 R8, R13, R20, RZ ;  /* 0x000000140d087225 */ /* 0x000fc800078e00ff */
[----:B------:R-:W-:Y:S01]  /*0830*/  IMAD.X R13, RZ, RZ, RZ, P0 ;  /* 0x000000ffff0d7224 */ /* 0x000fe200000e06ff */
[----:B------:R-:W-:Y:S01]  /*0840*/  IADD3 RZ, P0, R9, R10, RZ ;  /* 0x0000000a09ff7210 */ /* 0x000fe20007f1e0ff */
[----:B------:R-:W-:-:S04]  /*0850*/  IMAD.MOV.U32 R12, RZ, RZ, R11 ;  /* 0x000000ffff0c7224 */ /* 0x000fc800078e000b */
[----:B------:R-:W-:-:S08]  /*0860*/  IMAD.WIDE.U32.X R8, R15, R21, R12, P0 ;  /* 0x000000150f087225 */ /* 0x000fd000000e040c */
.L_x_5:
[-CC-:B------:R-:W-:Y:S01]  /*0870*/  SHF.R.U64 R99, R8, R0.reuse, R9.reuse ;  /* 0x0000000008637219 */ /* 0x180fe20000001209 */
[----:B------:R-:W0:Y:S01]  /*0880*/  LDC R12, c[0x0][0x618] ;  /* 0x00018600ff0c7b82 */ /* 0x000e220000000800 */
[----:B------:R-:W-:Y:S01]  /*0890*/  SHF.R.U32.HI R7, RZ, R0, R9 ;  /* 0x00000000ff077219 */ /* 0x000fe20000011609 */
[----:B------:R-:W-:Y:S01]  /*08a0*/  ULDC UR4, c[0x0][0x150] ;  /* 0x0000540000047ab9 */ /* 0x000fe20000000800 */
[----:B------:R-:W-:Y:S02]  /*08b0*/  IADD3 R11, P0, RZ, -R99, RZ ;  /* 0x80000063ff0b7210 */ /* 0x000fe40007f1e0ff */
[----:B------:R-:W-:-:S03]  /*08c0*/  I2FP.F32.U32 R0, R6 ;  /* 0x0000000600007245 */ /* 0x000fc60000201000 */
[----:B------:R-:W1:Y:S01]  /*08d0*/  LDC.64 R30, c[0x0][0x640] ;  /* 0x00019000ff1e7b82 */ /* 0x000e620000000a00 */
[----:B------:R-:W-:Y:S02]  /*08e0*/  IMAD.X R13, RZ, RZ, ~R7, P0 ;  /* 0x000000ffff0d7224 */ /* 0x000fe400000e0e07 */
[----:B------:R-:W-:Y:S01]  /*08f0*/  FMUL R0, R0, UR4 ;  /* 0x0000000400007c20 */ /* 0x000fe20008400000 */
[----:B------:R-:W-:Y:S01]  /*0900*/  IMAD.WIDE.U32 R8, R11, R22, R16 ;  /* 0x000000160b087225 */ /* 0x000fe200078e0010 */
[----:B------:R-:W-:-:S03]  /*0910*/  ULDC UR4, c[0x0][0x154] ;  /* 0x0000550000047ab9 */ /* 0x000fc60000000800 */
[----:B------:R-:W-:Y:S01]  /*0920*/  IMAD R10, R13, R22, RZ ;  /* 0x000000160d0a7224 */ /* 0x000fe200078e02ff */
[----:B------:R-:W2:Y:S01]  /*0930*/  LDC R7, c[0x0][0x144] ;  /* 0x00005100ff077b82 */ /* 0x000ea20000000800 */
[----:B------:R-:W3:Y:S02]  /*0940*/  F2I.U32.TRUNC.NTZ R0, R0 ;  /* 0x0000000000007305 */ /* 0x000ee4000020f000 */
[----:B------:R-:W-:-:S04]  /*0950*/  IMAD R11, R11, R23, R10 ;  /* 0x000000170b0b7224 */ /* 0x000fc800078e020a */
[----:B------:R-:W-:Y:S01]  /*0960*/  IMAD.IADD R9, R9, 0x1, R11 ;  /* 0x0000000109097824 */ /* 0x000fe200078e020b */
[----:B------:R-:W4:Y:S01]  /*0970*/  LDC R24, c[0x0][0x608] ;  /* 0x00018200ff187b82 */ /* 0x000f220000000800 */
[----:B------:R-:W-:-:S03]  /*0980*/  IMAD.MOV.U32 R11, RZ, RZ, -0x1 ;  /* 0xffffffffff0b7424 */ /* 0x000fc600078e00ff */
[-CC-:B0-----:R-:W-:Y:S02]  /*0990*/  SHF.R.U64 R22, R8, R12.reuse, R9.reuse ;  /* 0x0000000c08167219 */ /* 0x181fe40000001209 */
[----:B------:R-:W-:Y:S02]  /*09a0*/  I2FP.F32.U32 R8, R5 ;  /* 0x0000000500087245 */ /* 0x000fe40000201000 */
[----:B------:R-:W0:Y:S01]  /*09b0*/  LDC R28, c[0x0][0x658] ;  /* 0x00019600ff1c7b82 */ /* 0x000e220000000800 */
[----:B-1----:R-:W-:Y:S01]  /*09c0*/  ISETP.NE.U32.AND P0, PT, R30, RZ, PT ;  /* 0x000000ff1e00720c */ /* 0x002fe20003f05070 */
[----:B---3--:R-:W-:Y:S02]  /*09d0*/  IMAD.MOV R10, RZ, RZ, -R0 ;  /* 0x000000ffff0a7224 */ /* 0x008fe400078e0a00 */
[----:B------:R-:W-:Y:S01]  /*09e0*/  FMUL R8, R8, UR4 ;  /* 0x0000000408087c20 */ /* 0x000fe20008400000 */
[----:B------:R-:W-:Y:S02]  /*09f0*/  SHF.R.U32.HI R9, RZ, R12, R9 ;  /* 0x0000000cff097219 */ /* 0x000fe40000011609 */
[----:B------:R-:W-:Y:S01]  /*0a00*/  ISETP.NE.AND.EX P0, PT, R31, RZ, PT, P0 ;  /* 0x000000ff1f00720c */ /* 0x000fe20003f05300 */
[----:B------:R1:W3:Y:S01]  /*0a10*/  F2I.U32.TRUNC.NTZ R15, R8 ;  /* 0x00000008000f7305 */ /* 0x0002e2000020f000 */
[----:B------:R-:W1:Y:S01]  /*0a20*/  LDC R20, c[0x0][0x148] ;  /* 0x00005200ff147b82 */ /* 0x000e620000000800 */
[----:B--2---:R-:W-:-:S07]  /*0a30*/  IMAD R0, R7, R10, R6 ;  /* 0x0000000a07007224 */ /* 0x004fce00078e0206 */
[----:B------:R-:W2:Y:S01]  /*0a40*/  LDC R26, c[0x0][0x600] ;  /* 0x00018000ff1a7b82 */ /* 0x000ea20000000800 */
[-CC-:B----4-:R-:W-:Y:S02]  /*0a50*/  SHF.R.U64 R32, R22, R24.reuse, R9.reuse ;  /* 0x0000001816207219 */ /* 0x190fe40000001209 */
[----:B------:R-:W-:Y:S01]  /*0a60*/  SHF.R.U32.HI R7, RZ, R24, R9 ;  /* 0x00000018ff077219 */ /* 0x000fe20000011609 */
[----:B------:R-:W-:-:S04]  /*0a70*/  IMAD.MOV.U32 R9, RZ, RZ, 0x1 ;  /* 0x00000001ff097424 */ /* 0x000fc800078e00ff */
[----:B------:R-:W4:Y:S01]  /*0a80*/  LDC R21, c[0x0][0x648] ;  /* 0x00019200ff157b82 */ /* 0x000f220000000800 */
[-C--:B0-----:R-:W-:Y:S02]  /*0a90*/  SHF.L.U32 R6, R11, R28.reuse, RZ ;  /* 0x0000001c0b067219 */ /* 0x081fe400000006ff */
[--C-:B------:R-:W-:Y:S02]  /*0aa0*/  SHF.R.U64 R24, R32, R28, R7.reuse ;  /* 0x0000001c20187219 */ /* 0x100fe40000001207 */
[----:B------:R-:W-:Y:S02]  /*0ab0*/  LOP3.LUT R13, RZ, R6, RZ, 0x33, !PT ;  /* 0x00000006ff0d7212 */ /* 0x000fe400078e33ff */
[-C--:B------:R-:W-:Y:S01]  /*0ac0*/  SHF.R.U32.HI R7, RZ, R28.reuse, R7 ;  /* 0x0000001cff077219 */ /* 0x080fe20000011607 */
[----:B------:R-:W0:Y:S01]  /*0ad0*/  LDC R23, c[0x0][0x638] ;  /* 0x00018e00ff177b82 */ /* 0x000e220000000800 */
[----:B------:R-:W-:Y:S01]  /*0ae0*/  SHF.L.U32 R12, R9, R28, RZ ;  /* 0x0000001c090c7219 */ /* 0x000fe200000006ff */
[----:B------:R-:W-:-:S06]  /*0af0*/  IMAD.MOV.U32 R6, RZ, RZ, R24 ;  /* 0x000000ffff067224 */ /* 0x000fcc00078e0018 */
[----:B------:R-:W0:Y:S01]  /*0b00*/  LDC R101, c[0x0][0x610] ;  /* 0x00018400ff657b82 */ /* 0x000e220000000800 */
[----:B-1-3--:R-:W-:Y:S05]  /*0b10*/  @!P0 BRA `(.L_x_6) ;  /* 0x0000000000288947 */ /* 0x00afea0003800000 */
[----:B------:R-:W1:Y:S02]  /*0b20*/  LDC R11, c[0x0][0x64c] ;  /* 0x00019300ff0b7b82 */ /* 0x000e640000000800 */
[----:B-1----:R-:W-:-:S05]  /*0b30*/  IADD3 R11, P0, R24, R11, RZ ;  /* 0x0000000b180b7210 */ /* 0x002fca0007f1e0ff */
        /* <DEDUP_REMOVED lines=8> */
.L_x_6:
[----:B----4-:R-:W-:Y:S01]  /*0bc0*/  SHF.R.U64 R6, R6, R21, R7 ;  /* 0x0000001506067219 */ /* 0x010fe20000001207 */
[----:B--2---:R-:W-:Y:S01]  /*0bd0*/  VIADD R7, R26, 0xffffffff ;  /* 0xffffffff1a077836 */ /* 0x004fe20000000000 */
[----:B------:R-:W-:Y:S01]  /*0be0*/  LOP3.LUT R13, R32, R13, RZ, 0xc0, !PT ;  /* 0x0000000d200d7212 */ /* 0x000fe200078ec0ff */
[----:B------:R-:W-:Y:S02]  /*0bf0*/  IMAD.MOV R15, RZ, RZ, -R15 ;  /* 0x000000ffff0f7224 */ /* 0x000fe400078e0a0f */
[----:B------:R-:W-:Y:S02]  /*0c00*/  IMAD.MOV R8, RZ, RZ, -R6 ;  /* 0x000000ffff087224 */ /* 0x000fe400078e0a06 */
[----:B------:R-:W-:Y:S01]  /*0c10*/  IMAD R13, R12, R6, R13 ;  /* 0x000000060c0d7224 */ /* 0x000fe200078e020d */
[----:B------:R-:W-:Y:S01]  /*0c20*/  LOP3.LUT R6, R22, R7, RZ, 0xc0, !PT ;  /* 0x0000000716067212 */ /* 0x000fe200078ec0ff */
[----:B------:R-:W-:Y:S02]  /*0c30*/  @P3 IMAD R0, R20, R15, R5 ;  /* 0x0000000f14003224 */ /* 0x000fe400078e0205 */
[----:B0-----:R-:W-:-:S02]  /*0c40*/  IMAD R5, R8, R23, R24 ;  /* 0x0000001708057224 */ /* 0x001fc400078e0218 */
[----:B------:R-:W-:Y:S02]  /*0c50*/  IMAD R101, R13, R101, R0 ;  /* 0x000000650d657224 */ /* 0x000fe400078e0200 */
[----:B------:R-:W-:Y:S02]  /*0c60*/  IMAD R6, R5, R26, R6 ;  /* 0x0000001a05067224 */ /* 0x000fe400078e0206 */
[----:B------:R-:W-:-:S03]  /*0c70*/  IMAD.MOV.U32 R0, RZ, RZ, 0x1 ;  /* 0x00000001ff007424 */ /* 0x000fc600078e00ff */
[----:B------:R-:W-:Y:S02]  /*0c80*/  SEL R100, R6, R101, !P3 ;  /* 0x0000006506647207 */ /* 0x000fe40005800000 */
[----:B------:R-:W-:-:S07]  /*0c90*/  SEL R101, R101, R6, !P3 ;  /* 0x0000000665657207 */ /* 0x000fce0005800000 */
.L_x_4:
[----:B------:R-:W-:-:S08]  /*0ca0*/  NOP ;  /* 0x0000000000007918 */ /* 0x000fd00000000000 */
[----:B------:R-:W0:Y:S02]  /*0cb0*/  USETMAXREG.TRY_ALLOC.CTAPOOL UP0, 0xe8 ;  /* 0x000000e8000079c8 */ /* 0x000e240008000600 */
[----:B0-----:R-:W-:-:S13]  /*0cc0*/  PLOP3.LUT P0, PT, PT, PT, UP0, 0x80, 0x0 ;  /* 0x000000000000781c */ /* 0x001fda0003f0f008 */
[----:B------:R-:W-:Y:S05]  /*0cd0*/  @!P0 BRA `(.L_x_4) ;  /* 0xfffffffc00f08947 */ /* 0x000fea000383ffff */
[----:B------:R-:W-:Y:S01]  /*0ce0*/  ULDC.64 UR4, c[0x0][0x598] ;  /* 0x0001660000047ab9 */ /* 0x000fe20000000a00 */
[----:B------:R-:W-:Y:S01]  /*0cf0*/  ULDC.64 UR38, c[0x0][0x208] ;  /* 0x0000820000267ab9 */ /* 0x000fe20000000a00 */
[----:B------:R-:W-:-:S04]  /*0d00*/  ISETP.NE.U32.AND P0, PT, RZ, UR4, PT ;  /* 0x00000004ff007c0c */ /* 0x000fc8000bf05070 */
[----:B------:R-:W-:-:S13]  /*0d10*/  ISETP.NE.AND.EX P0, PT, RZ, UR5, PT, P0 ;  /* 0x00000005ff007c0c */ /* 0x000fda000bf05300 */
[----:B------:R-:W-:Y:S05]  /*0d20*/  @!P0 BRA `(.L_x_7) ;  /* 0x00000000001c8947 */ /* 0x000fea0003800000 */
[----:B------:R-:W0:Y:S02]  /*0d30*/  LDC.64 R6, c[0x0][0x598] ;  /* 0x00016600ff067b82 */ /* 0x000e240000000a00 */
[----:B0-----:R-:W2:Y:S02]  /*0d40*/  LDG.E.64 R6, desc[UR38][R6.64] ;  /* 0x0000002606067981 */ /* 0x001ea4000c1e1b00 */
[----:B--2---:R-:W-:-:S04]  /*0d50*/  ISETP.NE.U32.AND P0, PT, R6, RZ, PT ;  /* 0x000000ff0600720c */ /* 0x004fc80003f05070 */
[----:B------:R-:W-:-:S13]  /*0d60*/  ISETP.NE.AND.EX P0, PT, R7, RZ, PT, P0 ;  /* 0x000000ff0700720c */ /* 0x000fda0003f05300 */
[----:B------:R-:W-:Y:S05]  /*0d70*/  @!P0 BRA `(.L_x_7) ;  /* 0x0000000000088947 */ /* 0x000fea0003800000 */
[----:B------:R0:W5:Y:S01]  /*0d80*/  LD.E R19, desc[UR38][R6.64] ;  /* 0x0000002606137980 */ /* 0x000162000c101900 */
[----:B------:R-:W-:Y:S05]  /*0d90*/  BRA `(.L_x_8) ;  /* 0x0000000000247947 */ /* 0x000fea0003800000 */
.L_x_7:
[----:B------:R-:W-:Y:S02]  /*0da0*/  ULDC.64 UR4, c[0x0][0x588] ;  /* 0x0001620000047ab9 */ /* 0x000fe40000000a00 */
[----:B------:R-:W-:-:S04]  /*0db0*/  ISETP.NE.U32.AND P0, PT, RZ, UR4, PT ;  /* 0x00000004ff007c0c */ /* 0x000fc8000bf05070 */
[----:B------:R-:W-:-:S13]  /*0dc0*/  ISETP.NE.AND.EX P0, PT, RZ, UR5, PT, P0 ;  /* 0x00000005ff007c0c */ /* 0x000fda000bf05300 */
[----:B------:R-:W-:Y:S05]  /*0dd0*/  @!P0 BRA `(.L_x_9) ;  /* 0x00000000000c8947 */ /* 0x000fea0003800000 */
[----:B------:R-:W0:Y:S02]  /*0de0*/  LDC.64 R6, c[0x0][0x588] ;  /* 0x00016200ff067b82 */ /* 0x000e240000000a00 */
[----:B0-----:R1:W5:Y:S01]  /*0df0*/  LDG.E R19, desc[UR38][R6.64] ;  /* 0x0000002606137981 */ /* 0x001362000c1e1900 */
[----:B------:R-:W-:Y:S05]  /*0e00*/  BRA `(.L_x_8) ;  /* 0x0000000000087947 */ /* 0x000fea0003800000 */
.L_x_9:
[----:B------:R-:W-:Y:S02]  /*0e10*/  ULDC UR4, c[0x0][0x580] ;  /* 0x0001600000047ab9 */ /* 0x000fe40000000800 */
[----:B------:R-:W-:-:S07]  /*0e20*/  IMAD.U32 R19, RZ, RZ, UR4 ;  /* 0x00000004ff137e24 */ /* 0x000fce000f8e00ff */
.L_x_8:
[----:B------:R-:W-:Y:S02]  /*0e30*/  ULDC.64 UR4, c[0x0][0x5a0] ;  /* 0x0001680000047ab9 */ /* 0x000fe40000000a00 */
[----:B------:R-:W-:-:S04]  /*0e40*/  ISETP.NE.U32.AND P0, PT, RZ, UR4, PT ;  /* 0x00000004ff007c0c */ /* 0x000fc8000bf05070 */
[----:B------:R-:W-:-:S13]  /*0e50*/  ISETP.NE.AND.EX P0, PT, RZ, UR5, PT, P0 ;  /* 0x00000005ff007c0c */ /* 0x000fda000bf05300 */
[----:B------:R-:W-:Y:S05]  /*0e60*/  @!P0 BRA `(.L_x_10) ;  /* 0x00000000001c8947 */ /* 0x000fea0003800000 */
[----:B01----:R-:W0:Y:S02]  /*0e70*/  LDC.64 R6, c[0x0][0x5a0] ;  /* 0x00016800ff067b82 */ /* 0x003e240000000a00 */
[----:B0-----:R-:W2:Y:S02]  /*0e80*/  LDG.E.64 R6, desc[UR38][R6.64] ;  /* 0x0000002606067981 */ /* 0x001ea4000c1e1b00 */
[----:B--2---:R-:W-:-:S04]  /*0e90*/  ISETP.NE.U32.AND P0, PT, R6, RZ, PT ;  /* 0x000000ff0600720c */ /* 0x004fc80003f05070 */
[----:B------:R-:W-:-:S13]  /*0ea0*/  ISETP.NE.AND.EX P0, PT, R7, RZ, PT, P0 ;  /* 0x000000ff0700720c */ /* 0x000fda0003f05300 */
[----:B------:R-:W-:Y:S05]  /*0eb0*/  @!P0 BRA `(.L_x_10) ;  /* 0x0000000000088947 */ /* 0x000fea0003800000 */
[----:B------:R0:W5:Y:S01]  /*0ec0*/  LD.E R88, desc[UR38][R6.64] ;  /* 0x0000002606587980 */ /* 0x000162000c101900 */
[----:B------:R-:W-:Y:S05]  /*0ed0*/  BRA `(.L_x_11) ;  /* 0x0000000000247947 */ /* 0x000fea0003800000 */
.L_x_10:
[----:B------:R-:W-:Y:S02]  /*0ee0*/  ULDC.64 UR4, c[0x0][0x590] ;  /* 0x0001640000047ab9 */ /* 0x000fe40000000a00 */
[----:B------:R-:W-:-:S04]  /*0ef0*/  ISETP.NE.U32.AND P0, PT, RZ, UR4, PT ;  /* 0x00000004ff007c0c */ /* 0x000fc8000bf05070 */
[----:B------:R-:W-:-:S13]  /*0f00*/  ISETP.NE.AND.EX P0, PT, RZ, UR5, PT, P0 ;  /* 0x00000005ff007c0c */ /* 0x000fda000bf05300 */
[----:B------:R-:W-:Y:S05]  /*0f10*/  @!P0 BRA `(.L_x_12) ;  /* 0x00000000000c8947 */ /* 0x000fea0003800000 */
[----:B------:R-:W2:Y:S02]  /*0f20*/  LDC.64 R88, c[0x0][0x590] ;  /* 0x00016400ff587b82 */ /* 0x000ea40000000a00 */
[----:B--2---:R2:W5:Y:S01]  /*0f30*/  LDG.E R88, desc[UR38][R88.64] ;  /* 0x0000002658587981 */ /* 0x004562000c1e1900 */
[----:B------:R-:W-:Y:S05]  /*0f40*/  BRA `(.L_x_11) ;  /* 0x0000000000087947 */ /* 0x000fea0003800000 */
.L_x_12:
[----:B------:R-:W-:Y:S02]  /*0f50*/  ULDC UR4, c[0x0][0x584] ;  /* 0x0001610000047ab9 */ /* 0x000fe40000000800 */
[----:B------:R-:W-:-:S07]  /*0f60*/  IMAD.U32 R88, RZ, RZ, UR4 ;  /* 0x00000004ff587e24 */ /* 0x000fce000f8e00ff */
.L_x_11:
[----:B------:R-:W-:-:S13]  /*0f70*/  LOP3.LUT P0, RZ, R0, 0xff, RZ, 0xc0, !PT ;  /* 0x000000ff00ff7812 */ /* 0x000fda000780c0ff */
[----:B------:R-:W-:Y:S05]  /*0f80*/  @!P0 EXIT ;  /* 0x000000000000894d */ /* 0x000fea0003800000 */
[----:B------:R-:W3:Y:S01]  /*0f90*/  LDC R90, c[0x0][0x658] ;  /* 0x00019600ff5a7b82 */ /* 0x000ee20000000800 */
[----:B------:R-:W-:Y:S01]  /*0fa0*/  ULDC.64 UR6, c[0x0][0x288] ;  /* 0x0000a20000067ab9 */ /* 0x000fe20000000a00 */
[----:B------:R-:W-:Y:S01]  /*0fb0*/  LOP3.LUT R14, R14, 0x1, RZ, 0xc0, !PT ;  /* 0x000000010e0e7812 */ /* 0x000fe200078ec0ff */
[----:B------:R-:W-:Y:S01]  /*0fc0*/  UIADD3 UR4, UR7, 0x3f, URZ ;  /* 0x0000003f07047890 */ /* 0x000fe2000fffe03f */
[----:B------:R-:W-:Y:S01]  /*0fd0*/  SHF.R.U32.HI R0, RZ, 0x2, R3 ;  /* 0x00000002ff007819 */ /* 0x000fe20000011603 */
[----:B01----:R-:W-:Y:S01]  /*0fe0*/  IMAD.MOV.U32 R7, RZ, RZ, -0x1 ;  /* 0xffffffffff077424 */ /* 0x003fe200078e00ff */
[----:B------:R-:W-:Y:S01]  /*0ff0*/  SHF.R.U32.HI R4, RZ, 0x1, R4 ;  /* 0x00000001ff047819 */ /* 0x000fe20000011604 */
[----:B------:R-:W-:Y:S01]  /*1000*/  USHF.R.S32.HI UR5, URZ, 0x1f, UR4 ;  /* 0x0000001f3f057899 */ /* 0x000fe20008011404 */
[----:B------:R-:W0:Y:S01]  /*1010*/  LDC.64 R92, c[0x0][0x5c8] ;  /* 0x00017200ff5c7b82 */ /* 0x000e220000000a00 */
[----:B------:R-:W-:Y:S01]  /*1020*/  IMAD.SHL.U32 R5, R14, 0x40, RZ ;  /* 0x000000400e057824 */ /* 0x000fe200078e00ff */
[----:B------:R-:W-:Y:S01]  /*1030*/  LOP3.LUT R0, R0, 0x7, RZ, 0xc0, !PT ;  /* 0x0000000700007812 */ /* 0x000fe200078ec0ff */
[----:B------:R-:W-:Y:S01]  /*1040*/  ULEA.HI UR5, UR5, UR4, URZ, 0x6 ;  /* 0x0000000405057291 */ /* 0x000fe2000f8f303f */
[----:B------:R-:W-:Y:S01]  /*1050*/  LOP3.LUT R23, R4, 0x30, RZ, 0xc0, !PT ;  /* 0x0000003004177812 */ /* 0x000fe200078ec0ff */
[----:B------:R-:W-:Y:S01]  /*1060*/  IMAD.MOV.U32 R9, RZ, RZ, 0x1 ;  /* 0x00000001ff097424 */ /* 0x000fe200078e00ff */
[--C-:B------:R-:W-:Y:S01]  /*1070*/  LOP3.LUT R22, R5, 0x40, R0.reuse, 0xe2, !PT ;  /* 0x0000004005167812 */ /* 0x100fe200078ee200 */
[----:B------:R-:W-:Y:S01]  /*1080*/  USHF.R.S32.HI UR43, URZ, 0x6, UR5 ;  /* 0x000000063f2b7899 */ /* 0x000fe20008011405 */
[----:B------:R-:W1:Y:S01]  /*1090*/  LDC R95, c[0x0][0x600] ;  /* 0x00018000ff5f7b82 */ /* 0x000e620000000800 */
[-C--:B------:R-:W-:Y:S01]  /*10a0*/  IADD3 R5, RZ, -R23.reuse, -R0 ;  /* 0x80000017ff057210 */ /* 0x080fe20007ffe800 */
[----:B------:R-:W-:Y:S01]  /*10b0*/  IMAD.U32 R6, RZ, RZ, UR6 ;  /* 0x00000006ff067e24 */ /* 0x000fe2000f8e00ff */
[C---:B--2---:R-:W-:Y:S01]  /*10c0*/  LOP3.LUT R89, R3.reuse, 0x3, RZ, 0xc0, !PT ;  /* 0x0000000303597812 */ /* 0x044fe200078ec0ff */
[----:B------:R-:W-:Y:S01]  /*10d0*/  UISETP.LT.AND UP0, UPT, UR43, 0x1, UPT ;  /* 0x000000012b00788c */ /* 0x000fe2000bf01270 */
[----:B------:R-:W-:Y:S01]  /*10e0*/  LOP3.LUT R94, R3, 0x80, RZ, 0xc0, !PT ;  /* 0x00000080035e7812 */ /* 0x000fe200078ec0ff */
[----:B------:R-:W-:Y:S01]  /*10f0*/  IMAD R5, R14, -0x40, R5 ;  /* 0xffffffc00e057824 */ /* 0x000fe200078e0205 */
[----:B------:R-:W-:Y:S01]  /*1100*/  ULDC UR4, c[0x0][0x284] ;  /* 0x0000a10000047ab9 */ /* 0x000fe20000000800 */
[-C--:B---3--:R-:W-:Y:S01]  /*1110*/  SHF.L.U32 R7, R7, R90.reuse, RZ ;  /* 0x0000005a07077219 */ /* 0x088fe200000006ff */
[----:B------:R-:W-:Y:S01]  /*1120*/  USEL UR44, UR43, 0x1, UP0 ;  /* 0x000000012b2c7887 */ /* 0x000fe20008000000 */
[----:B------:R-:W-:Y:S01]  /*1130*/  LOP3.LUT R22, R22, R23, RZ, 0xfc, !PT ;  /* 0x0000001716167212 */ /* 0x000fe200078efcff */
[----:B------:R-:W-:Y:S01]  /*1140*/  IMAD R89, R89, -0x2, R6 ;  /* 0xfffffffe59597824 */ /* 0x000fe200078e0206 */
[----:B------:R-:W-:Y:S01]  /*1150*/  SHF.L.U32 R90, R9, R90, RZ ;  /* 0x0000005a095a7219 */ /* 0x000fe200000006ff */
[----:B------:R-:W-:Y:S01]  /*1160*/  VIADD R97, R5, UR4 ;  /* 0x0000000405617c36 */ /* 0x000fe20008000000 */
[----:B------:R-:W-:Y:S01]  /*1170*/  LOP3.LUT R98, R18, 0x1, RZ, 0xfc, !PT ;  /* 0x0000000112627812 */ /* 0x000fe200078efcff */
[----:B------:R-:W-:Y:S01]  /*1180*/  IMAD.MOV.U32 R23, RZ, RZ, RZ ;  /* 0x000000ffff177224 */ /* 0x000fe200078e00ff */
[C---:B0-----:R-:W-:Y:S01]  /*1190*/  SHF.L.U64.HI R91, R92.reuse, 0x3, R93 ;  /* 0x000000035c5b7819 */ /* 0x041fe2000001025d */
[----:B------:R-:W-:Y:S01]  /*11a0*/  IMAD.SHL.U32 R92, R92, 0x8, RZ ;  /* 0x000000085c5c7824 */ /* 0x000fe200078e00ff */
[----:B------:R-:W-:Y:S01]  /*11b0*/  SHF.R.U32.HI R94, RZ, 0x7, R94 ;  /* 0x00000007ff5e7819 */ /* 0x000fe2000001165e */
[----:B------:R-:W-:Y:S01]  /*11c0*/  IMAD.SHL.U32 R93, R3, 0x2, RZ ;  /* 0x00000002035d7824 */ /* 0x000fe200078e00ff */
[----:B------:R-:W-:Y:S01]  /*11d0*/  LOP3.LUT R96, RZ, R7, RZ, 0x33, !PT ;  /* 0x00000007ff607212 */ /* 0x000fe200078e33ff */
[----:B------:R-:W-:Y:S01]  /*11e0*/  UIADD3 UR44, UR43, -UR44, URZ ;  /* 0x8000002c2b2c7290 */ /* 0x000fe2000fffe03f */
[----:B------:R-:W-:Y:S01]  /*11f0*/  UMOV UR40, URZ ;  /* 0x0000003f00287c82 */ /* 0x000fe20008000000 */
[----:B-1----:R-:W-:Y:S01]  /*1200*/  VIADD R95, R95, 0xffffffff ;  /* 0xffffffff5f5f7836 */ /* 0x002fe20000000000 */
[----:B------:R-:W-:-:S09]  /*1210*/  UMOV UR41, URZ ;  /* 0x0000003f00297c82 */ /* 0x000fd20008000000 */
.L_x_158:
[----:B0-----:R-:W0:Y:S01]  /*1220*/  SHFL.IDX PT, R0, R94, RZ, 0x1f ;  /* 0x00001fff5e007589 */ /* 0x001e2200000e0000 */
[----:B-1----:R-:W1:Y:S01]  /*1230*/  S2UR UR7, SR_CgaCtaId ;  /* 0x00000000000779c3 */ /* 0x002e620000008800 */
[----:B------:R-:W-:Y:S01]  /*1240*/  UMOV UR6, 0x400 ;  /* 0x0000040000067882 */ /* 0x000fe20000000000 */
[----:B0-----:R-:W-:Y:S01]  /*1250*/  R2UR UR4, R0 ;  /* 0x00000000000472ca */ /* 0x001fe200000e0000 */
[----:B-1----:R-:W-:-:S12]  /*1260*/  ULEA UR46, UR7, UR6, 0x18 ;  /* 0x00000006072e7291 */ /* 0x002fd8000f8ec03f */
[----:B------:R-:W-:-:S04]  /*1270*/  ULEA.HI UR5, UR4, UR4, URZ, 0x1 ;  /* 0x0000000404057291 */ /* 0x000fc8000f8f083f */
[----:B------:R-:W-:-:S04]  /*1280*/  ULOP3.LUT UR5, UR5, 0x7fffe, URZ, 0xc0, !UPT ;  /* 0x0007fffe05057892 */ /* 0x000fc8000f8ec03f */
[----:B------:R-:W-:-:S03]  /*1290*/  UIADD3 UR5, UR4, -UR5, URZ ;  /* 0x8000000504057290 */ /* 0x000fc6000fffe03f */
[----:B------:R-:W-:Y:S01]  /*12a0*/  ULDC UR4, c[0x0][0x28c] ;  /* 0x0000a30000047ab9 */ /* 0x000fe20000000800 */
[----:B------:R-:W-:Y:S01]  /*12b0*/  ULEA UR5, UR5, UR46, 0xd ;  /* 0x0000002e05057291 */ /* 0x000fe2000f8e683f */
[----:B------:R-:W-:-:S03]  /*12c0*/  ISETP.LT.AND P0, PT, RZ, UR4, PT ;  /* 0x00000004ff007c0c */ /* 0x000fc6000bf01270 */
[----:B------:R-:W-:-:S04]  /*12d0*/  UIADD3 UR5, UR5, 0x180, URZ ;  /* 0x0000018005057890 */ /* 0x000fc8000fffe03f */
[----:B------:R-:W-:-:S04]  /*12e0*/  USHF.R.U32.HI UR5, URZ, 0x4, UR5 ;  /* 0x000000043f057899 */ /* 0x000fc80008011605 */
[----:B------:R-:W-:-:S04]  /*12f0*/  ULOP3.LUT UR5, UR5, 0x3fff, URZ, 0xc0, !UPT ;  /* 0x00003fff05057892 */ /* 0x000fc8000f8ec03f */
[----:B------:R-:W-:Y:S01]  /*1300*/  ULOP3.LUT UR45, UR5, 0x10000, URZ, 0xfc, !UPT ;  /* 0x00010000052d7892 */ /* 0x000fe2000f8efc3f */
[----:B--2345:R-:W-:Y:S11]  /*1310*/  @P0 BRA `(.L_x_13) ;  /* 0x0000000000400947 */ /* 0x03cff60003800000 */
[----:B------:R-:W-:Y:S01]  /*1320*/  MOV R0, 0x0 ;  /* 0x0000000000007802 */ /* 0x000fe20000000f00 */
[----:B------:R-:W-:Y:S01]  /*1330*/  ULDC.64 UR4, c[0x4][0x68] ;  /* 0x01001a0000047ab9 */ /* 0x000fe20000000a00 */
[----:B------:R-:W-:Y:S01]  /*1340*/  ULDC.64 UR6, c[0x4][0x8] ;  /* 0x0100020000067ab9 */ /* 0x000fe20000000a00 */
[----:B------:R-:W-:Y:S01]  /*1350*/  IMAD.U32 R4, RZ, RZ, UR4 ;  /* 0x00000004ff047e24 */ /* 0x000fe2000f8e00ff */
[----:B------:R0:W1:Y:S01]  /*1360*/  LDC.64 R14, c[0x4][R0] ;  /* 0x01000000000e7b82 */ /* 0x0000620000000a00 */
[----:B------:R-:W-:Y:S01]  /*1370*/  IMAD.U32 R5, RZ, RZ, UR5 ;  /* 0x00000005ff057e24 */ /* 0x000fe2000f8e00ff */
[----:B------:R-:W-:Y:S01]  /*1380*/  ULDC.64 UR4, c[0x4][0x70] ;  /* 0x01001c0000047ab9 */ /* 0x000fe20000000a00 */
[----:B------:R-:W-:Y:S02]  /*1390*/  IMAD.U32 R10, RZ, RZ, UR6 ;  /* 0x00000006ff0a7e24 */ /* 0x000fe4000f8e00ff */
[----:B------:R-:W-:Y:S02]  /*13a0*/  IMAD.U32 R6, RZ, RZ, UR4 ;  /* 0x00000004ff067e24 */ /* 0x000fe4000f8e00ff */
[----:B------:R-:W-:-:S02]  /*13b0*/  IMAD.U32 R7, RZ, RZ, UR5 ;  /* 0x00000005ff077e24 */ /* 0x000fc4000f8e00ff */
[----:B------:R-:W-:Y:S02]  /*13c0*/  IMAD.U32 R11, RZ, RZ, UR7 ;  /* 0x00000007ff0b7e24 */ /* 0x000fe4000f8e00ff */
[----:B------:R-:W-:Y:S02]  /*13d0*/  IMAD.MOV.U32 R8, RZ, RZ, 0x1e1 ;  /* 0x000001e1ff087424 */ /* 0x000fe400078e00ff */
[----:B------:R-:W-:Y:S02]  /*13e0*/  IMAD.MOV.U32 R12, RZ, RZ, 0x1 ;  /* 0x00000001ff0c7424 */ /* 0x000fe400078e00ff */
[----:B0-----:R-:W-:-:S07]  /*13f0*/  IMAD.MOV.U32 R13, RZ, RZ, RZ ;  /* 0x000000ffff0d7224 */ /* 0x001fce00078e00ff */
[----:B------:R-:W-:-:S07]  /*1400*/  LEPC R20, `(.L_x_13) ;  /* 0x000000001014794e */ /* 0x000fce0000000000 */
[----:B-1---5:R-:W-:Y:S05]  /*1410*/  CALL.ABS.NOINC R14 ;  /* 0x000000000e007343 */ /* 0x022fea0003c00000 */
.L_x_13:
[----:B------:R-:W-:-:S13]  /*1420*/  ISETP.NE.AND P0, PT, R98, 0x3, PT ;  /* 0x000000036200780c */ /* 0x000fda0003f05270 */
[----:B------:R-:W-:Y:S05]  /*1430*/  @!P0 BRA `(.L_x_14) ;  /* 0x0000000000048947 */ /* 0x000fea0003800000 */
[----:B------:R-:W-:Y:S01]  /*1440*/  BPT.TRAP 0x1 ;  /* 0x000000040000795c */ /* 0x000fe20000300000 */
.L_x_14:
[----:B------:R-:W-:Y:S02]  /*1450*/  IMAD.U32 R3, RZ, RZ, UR41 ;  /* 0x00000029ff037e24 */ /* 0x000fe4000f8e00ff */
[----:B------:R-:W-:-:S03]  /*1460*/  IMAD.U32 R0, RZ, RZ, UR40 ;  /* 0x00000028ff007e24 */ /* 0x000fc6000f8e00ff */
[----:B------:R-:W-:Y:S02]  /*1470*/  LEA R3, R3, UR46, 0x3 ;  /* 0x0000002e03037c11 */ /* 0x000fe4000f8e18ff */
[----:B------:R-:W-:-:S04]  /*1480*/  SHF.L.U32 R0, R0, 0x1f, RZ ;  /* 0x0000001f00007819 */ /* 0x000fc800000006ff */
[----:B------:R0:W1:Y:S01]  /*1490*/  SYNCS.PHASECHK.TRANS64.TRYWAIT P1, [R3+URZ], R0 ;  /* 0x00000000030075a7 */ /* 0x000062000802017f */
[----:B------:R-:W-:Y:S05]  /*14a0*/  @!P0 BRA `(.L_x_15) ;  /* 0x0000000000048947 */ /* 0x000fea0003800000 */
[----:B------:R-:W-:Y:S01]  /*14b0*/  BPT.TRAP 0x1 ;  /* 0x000000040000795c */ /* 0x000fe20000300000 */
.L_x_15:
[----:B------:R-:W-:-:S05]  /*14c0*/  IMAD.U32 R4, RZ, RZ, UR44 ;  /* 0x0000002cff047e24 */ /* 0x000fca000f8e00ff */
[----:B------:R-:W-:Y:S01]  /*14d0*/  ISETP.GE.AND P2, PT, R4, 0x1, PT ;  /* 0x000000010400780c */ /* 0x000fe20003f46270 */
[----:B-1----:R-:W-:-:S12]  /*14e0*/  @P1 BRA `(.L_x_16) ;  /* 0x0000000000081947 */ /* 0x002fd80003800000 */
[----:B------:R-:W1:Y:S02]  /*14f0*/  SYNCS.PHASECHK.TRANS64.TRYWAIT P1, [R3+URZ], R0 ;  /* 0x00000000030075a7 */ /* 0x000e64000802017f */
[----:B-1----:R-:W-:Y:S05]  /*1500*/  @!P1 BRA `(.L_x_17) ;  /* 0x00000068000c9947 */ /* 0x002fea0003800000 */
.L_x_16:
[----:B------:R-:W-:Y:S05]  /*1510*/  WARPSYNC.ALL ;  /* 0x0000000000007948 */ /* 0x000fea0003800000 */
[----:B------:R-:W-:Y:S01]  /*1520*/  UIADD3 UR4, UR46, 0x1c180, URZ ;  /* 0x0001c1802e047890 */ /* 0x000fe2000fffe03f */
[----:B------:R-:W-:Y:S01]  /*1530*/  WARPGROUP.ARRIVE ;  /* 0x00000000000079c5 */ /* 0x000fe20000000000 */
[----:B------:R-:W-:Y:S02]  /*1540*/  ULEA UR5, UR41, UR45, 0xa ;  /* 0x0000002d29057291 */ /* 0x000fe4000f8e503f */
[----:B------:R-:W-:Y:S01]  /*1550*/  USHF.R.U32.HI UR4, URZ, 0x4, UR4 ;  /* 0x000000043f047899 */ /* 0x000fe20008011604 */
[----:B------:R-:W-:Y:S01]  /*1560*/  UMOV UR9, 0x40000040 ;  /* 0x4000004000097882 */ /* 0x000fe20000000000 */
[----:B------:R-:W-:-:S02]  /*1570*/  UMOV UR11, 0x40000040 ;  /* 0x40000040000b7882 */ /* 0x000fc40000000000 */
[----:B------:R-:W-:Y:S01]  /*1580*/  ULOP3.LUT UR4, UR4, 0x3fff, URZ, 0xc0, !UPT ;  /* 0x00003fff04047892 */ /* 0x000fe2000f8ec03f */
[----:B------:R-:W-:-:S03]  /*1590*/  UMOV UR8, UR5 ;  /* 0x0000000500087c82 */ /* 0x000fc60008000000 */
[----:B------:R-:W-:-:S04]  /*15a0*/  ULOP3.LUT UR4, UR4, 0x10000, URZ, 0xfc, !UPT ;  /* 0x0001000004047892 */ /* 0x000fc8000f8efc3f */
[----:B------:R-:W-:-:S07]  /*15b0*/  ULEA UR6, UR41, UR4, 0xa ;  /* 0x0000000429067291 */ /* 0x000fce000f8e503f */
[----:B------:R-:W-:Y:S02]  /*15c0*/  UMOV UR10, UR6 ;  /* 0x00000006000a7c82 */ /* 0x000fe40008000000 */
[----:B------:R-:W-:Y:S01]  /*15d0*/  HGMMA.64x128x16.F32 R24, gdesc[UR8], RZ, !UPT, gsb0 ;  /* 0x01e00000081879f0 */ /* 0x000fe2000c0008ff */
[----:B------:R-:W-:Y:S02]  /*15e0*/  UIADD3 UR8, UR5, 0x2, URZ ;  /* 0x0000000205087890 */ /* 0x000fe4000fffe03f */
[----:B------:R-:W-:Y:S01]  /*15f0*/  UIADD3 UR10, UR6, 0x2, URZ ;  /* 0x00000002060a7890 */ /* 0x000fe2000fffe03f */
[----:B------:R-:W-:Y:S01]  /*1600*/  UMOV UR9, 0x40000040 ;  /* 0x4000004000097882 */ /* 0x000fe20000000000 */
[----:B------:R-:W-:Y:S01]  /*1610*/  UMOV UR11, 0x40000040 ;  /* 0x40000040000b7882 */ /* 0x000fe20000000000 */
[----:B------:R-:W-:Y:S02]  /*1620*/  WARPGROUP.DEPBAR.LE gsb0, 0x0 ;  /* 0x00008000000079c5 */ /* 0x000fe40000010000 */
[----:B------:R-:W-:-:S06]  /*1630*/  WARPGROUP.ARRIVE ;  /* 0x00000000000079c5 */ /* 0x000fcc0000000000 */
[----:B------:R-:W-:Y:S01]  /*1640*/  HGMMA.64x128x16.F32 R24, gdesc[UR8], R24, gsb0 ;  /* 0x01e00000081879f0 */ /* 0x000fe20008000818 */
        /* <DEDUP_REMOVED lines=13> */
[----:B------:R-:W-:Y:S03]  /*1720*/  HGMMA.64x128x16.F32 R24, gdesc[UR8], R24, gsb0 ;  /* 0x01e00000081879f0 */ /* 0x000fe60008000818 */
[----:B------:R-:W-:Y:S02]  /*1730*/  WARPGROUP.DEPBAR.LE gsb0, 0x0 ;  /* 0x00008000000079c5 */ /* 0x000fe40000010000 */
[----:B------:R-:W-:Y:S05]  /*1740*/  @!P2 BRA `(.L_x_18) ;  /* 0x00000004001ca947 */ /* 0x000fea0003800000 */
[----:B------:R-:W-:Y:S01]  /*1750*/  UIADD3 UR5, UR41, 0x1, URZ ;  /* 0x0000000129057890 */ /* 0x000fe2000fffe03f */
[----:B01----:R-:W-:-:S03]  /*1760*/  IMAD.U32 R0, RZ, RZ, UR44 ;  /* 0x0000002cff007e24 */ /* 0x003fc6000f8e00ff */
[----:B------:R-:W-:-:S04]  /*1770*/  UISETP.NE.AND UP0, UPT, UR5, 0x7, UPT ;  /* 0x000000070500788c */ /* 0x000fc8000bf05270 */
[----:B------:R-:W-:Y:S02]  /*1780*/  USEL UR6, URZ, 0x1, UP0 ;  /* 0x000000013f067887 */ /* 0x000fe40008000000 */
[----:B------:R-:W-:Y:S02]  /*1790*/  USEL UR5, UR5, URZ, UP0 ;  /* 0x0000003f05057287 */ /* 0x000fe40008000000 */
[----:B------:R-:W-:-:S06]  /*17a0*/  ULOP3.LUT UR6, UR40, UR6, URZ, 0x3c, !UPT ;  /* 0x0000000628067292 */ /* 0x000fcc000f8e3c3f */
[----:B------:R-:W-:Y:S01]  /*17b0*/  IMAD.U32 R5, RZ, RZ, UR6 ;  /* 0x00000006ff057e24 */ /* 0x000fe2000f8e00ff */
[----:B------:R-:W-:-:S06]  /*17c0*/  UMOV UR6, UR41 ;  /* 0x0000002900067c82 */ /* 0x000fcc0008000000 */
.L_x_25:
[----:B01----:R-:W-:Y:S05]  /*17d0*/  @!P0 BRA `(.L_x_19) ;  /* 0x0000000000048947 */ /* 0x003fea0003800000 */
[----:B------:R-:W-:Y:S01]  /*17e0*/  BPT.TRAP 0x1 ;  /* 0x000000040000795c */ /* 0x000fe20000300000 */
.L_x_19:
[----:B------:R-:W0:Y:S01]  /*17f0*/  S2UR UR8, SR_CgaCtaId ;  /* 0x00000000000879c3 */ /* 0x000e220000008800 */
[----:B------:R-:W-:Y:S01]  /*1800*/  UMOV UR7, 0x400 ;  /* 0x0000040000077882 */ /* 0x000fe20000000000 */
[----:B------:R-:W-:Y:S01]  /*1810*/  SHF.L.U32 R3, R5, 0x1f, RZ ;  /* 0x0000001f05037819 */ /* 0x000fe200000006ff */
[----:B0-----:R-:W-:-:S04]  /*1820*/  ULEA UR13, UR8, UR7, 0x18 ;  /* 0x00000007080d7291 */ /* 0x001fc8000f8ec03f */
[----:B------:R-:W-:-:S09]  /*1830*/  ULEA UR7, UR5, UR13, 0x3 ;  /* 0x0000000d05077291 */ /* 0x000fd2000f8e183f */
[----:B------:R0:W1:Y:S01]  /*1840*/  SYNCS.PHASECHK.TRANS64.TRYWAIT P1, [UR7], R3 ;  /* 0x00000003ff0075a7 */ /* 0x0000620008020147 */
[----:B------:R-:W-:Y:S05]  /*1850*/  @!P0 BRA `(.L_x_20) ;  /* 0x0000000000048947 */ /* 0x000fea0003800000 */
[----:B------:R-:W-:Y:S01]  /*1860*/  BPT.TRAP 0x1 ;  /* 0x000000040000795c */ /* 0x000fe20000300000 */
.L_x_20:
[----:B-1----:R-:W-:Y:S05]  /*1870*/  @P1 BRA `(.L_x_21) ;  /* 0x0000000000081947 */ /* 0x002fea0003800000 */
[----:B------:R-:W1:Y:S02]  /*1880*/  SYNCS.PHASECHK.TRANS64.TRYWAIT P1, [UR7], R3 ;  /* 0x00000003ff0075a7 */ /* 0x000e640008020147 */
[----:B-1----:R-:W-:Y:S05]  /*1890*/  @!P1 BRA `(.L_x_22) ;  /* 0x00000064003c9947 */ /* 0x002fea0003800000 */
.L_x_21:
[----:B------:R-:W-:Y:S01]  /*18a0*/  ULEA UR7, UR5, UR45, 0xa ;  /* 0x0000002d05077291 */ /* 0x000fe2000f8e503f */
[----:B------:R-:W-:Y:S01]  /*18b0*/  WARPGROUP.ARRIVE ;  /* 0x00000000000079c5 */ /* 0x000fe20000000000 */
[----:B------:R-:W-:Y:S01]  /*18c0*/  ULEA UR12, UR5, UR4, 0xa ;  /* 0x00000004050c7291 */ /* 0x000fe2000f8e503f */
[----:B------:R-:W-:Y:S01]  /*18d0*/  UMOV UR9, 0x40000040 ;  /* 0x4000004000097882 */ /* 0x000fe20000000000 */
[----:B------:R-:W-:-:S03]  /*18e0*/  UMOV UR11, 0x40000040 ;  /* 0x40000040000b7882 */ /* 0x000fc60000000000 */
[----:B------:R-:W-:Y:S02]  /*18f0*/  UMOV UR8, UR7 ;  /* 0x0000000700087c82 */ /* 0x000fe40008000000 */
[----:B------:R-:W-:Y:S02]  /*1900*/  UMOV UR10, UR12 ;  /* 0x0000000c000a7c82 */ /* 0x000fe40008000000 */
[----:B------:R-:W-:Y:S01]  /*1910*/  HGMMA.64x128x16.F32 R24, gdesc[UR8], R24, gsb0 ;  /* 0x01e00000081879f0 */ /* 0x000fe20008000818 */
[----:B------:R-:W-:Y:S02]  /*1920*/  UIADD3 UR8, UR7, 0x2, URZ ;  /* 0x0000000207087890 */ /* 0x000fe4000fffe03f */
[----:B------:R-:W-:Y:S01]  /*1930*/  UIADD3 UR10, UR12, 0x2, URZ ;  /* 0x000000020c0a7890 */ /* 0x000fe2000fffe03f */
[----:B------:R-:W-:Y:S01]  /*1940*/  UMOV UR9, 0x40000040 ;  /* 0x4000004000097882 */ /* 0x000fe20000000000 */
[----:B------:R-:W-:Y:S01]  /*1950*/  UMOV UR11, 0x40000040 ;  /* 0x40000040000b7882 */ /* 0x000fe20000000000 */
[----:B------:R-:W-:-:S02]  /*1960*/  WARPGROUP.DEPBAR.LE gsb0, 0x0 ;  /* 0x00008000000079c5 */ /* 0x000fc40000010000 */
        /* <DEDUP_REMOVED lines=18> */
[----:B------:R-:W-:Y:S01]  /*1a90*/  BPT.TRAP 0x1 ;  /* 0x000000040000795c */ /* 0x000fe20000300000 */
.L_x_23:
[----:B------:R-:W-:Y:S01]  /*1aa0*/  ULEA UR7, UR6, UR13, 0x3 ;  /* 0x0000000d06077291 */ /* 0x000fe2000f8e183f */
[----:B------:R-:W-:-:S03]  /*1ab0*/  ISETP.GT.U32.AND P1, PT, R18, 0x1, PT ;  /* 0x000000011200780c */ /* 0x000fc60003f24070 */
[----:B------:R-:W-:-:S04]  /*1ac0*/  UIADD3 UR7, UR7, 0x38, URZ ;  /* 0x0000003807077890 */ /* 0x000fc8000fffe03f */
[----:B------:R-:W-:-:S09]  /*1ad0*/  UPRMT UR7, URZ, 0x654, UR7 ;  /* 0x000006543f077896 */ /* 0x000fd20008000007 */
[----:B------:R-:W-:Y:S01]  /*1ae0*/  SYNCS.ARRIVE.TRANS64.RED.A1T0 RZ, [UR7], RZ ;  /* 0x000000ffffff79a7 */ /* 0x000fe20008100407 */
[----:B------:R-:W-:Y:S05]  /*1af0*/  @P1 BRA `(.L_x_24) ;  /* 0x0000000000041947 */ /* 0x000fea0003800000 */
[----:B------:R-:W-:Y:S01]  /*1b00*/  BPT.TRAP 0x1 ;  /* 0x000000040000795c */ /* 0x000fe20000300000 */
.L_x_24:
[----:B------:R-:W-:Y:S01]  /*1b10*/  UIADD3 UR5, UR5, 0x1, URZ ;  /* 0x0000000105057890 */ /* 0x000fe2000fffe03f */
[C---:B------:R-:W-:Y:S01]  /*1b20*/  ISETP.GT.AND P1, PT, R0.reuse, 0x1, PT ;  /* 0x000000010000780c */ /* 0x040fe20003f24270 */
[----:B------:R-:W-:Y:S01]  /*1b30*/  UIADD3 UR6, UR6, 0x1, URZ ;  /* 0x0000000106067890 */ /* 0x000fe2000fffe03f */
[----:B------:R-:W-:Y:S01]  /*1b40*/  VIADD R0, R0, 0xffffffff ;  /* 0xffffffff00007836 */ /* 0x000fe20000000000 */
[----:B------:R-:W-:Y:S02]  /*1b50*/  UISETP.NE.AND UP0, UPT, UR5, 0x7, UPT ;  /* 0x000000070500788c */ /* 0x000fe4000bf05270 */
[----:B------:R-:W-:Y:S02]  /*1b60*/  UISETP.NE.AND UP1, UPT, UR6, 0x7, UPT ;  /* 0x000000070600788c */ /* 0x000fe4000bf25270 */
[----:B------:R-:W-:Y:S02]  /*1b70*/  USEL UR7, URZ, 0x1, UP0 ;  /* 0x000000013f077887 */ /* 0x000fe40008000000 */
[----:B------:R-:W-:-:S02]  /*1b80*/  USEL UR5, UR5, URZ, UP0 ;  /* 0x0000003f05057287 */ /* 0x000fc40008000000 */
[----:B------:R-:W-:Y:S02]  /*1b90*/  USEL UR6, UR6, URZ, UP1 ;  /* 0x0000003f06067287 */ /* 0x000fe40008800000 */
[----:B------:R-:W-:Y:S01]  /*1ba0*/  LOP3.LUT R5, R5, UR7, RZ, 0x3c, !PT ;  /* 0x0000000705057c12 */ /* 0x000fe2000f8e3cff */
[----:B------:R-:W-:Y:S09]  /*1bb0*/  @P1 BRA `(.L_x_25) ;  /* 0xfffffffc00041947 */ /* 0x000ff2000383ffff */
.L_x_18:
[----:B01----:R-:W0:Y:S02]  /*1bc0*/  LDC R0, c[0x0][0x28c] ;  /* 0x0000a300ff007b82 */ /* 0x003e240000000800 */
[----:B0-----:R-:W-:-:S13]  /*1bd0*/  ISETP.GE.AND P1, PT, R0, 0x1, PT ;  /* 0x000000010000780c */ /* 0x001fda0003f26270 */
[----:B------:R-:W-:Y:S05]  /*1be0*/  @!P1 BRA `(.L_x_26) ;  /* 0x0000000000489947 */ /* 0x000fea0003800000 */
[----:B------:R-:W-:Y:S05]  /*1bf0*/  @!P0 BRA `(.L_x_27) ;  /* 0x0000000000048947 */ /* 0x000fea0003800000 */
[----:B------:R-:W-:Y:S01]  /*1c00*/  BPT.TRAP 0x1 ;  /* 0x000000040000795c */ /* 0x000fe20000300000 */
.L_x_27:
[----:B------:R-:W0:Y:S01]  /*1c10*/  S2UR UR7, SR_CgaCtaId ;  /* 0x00000000000779c3 */ /* 0x000e220000008800 */
[----:B------:R-:W-:Y:S01]  /*1c20*/  UIADD3 UR6, UR44, UR41, URZ ;  /* 0x000000292c067290 */ /* 0x000fe2000fffe03f */
[----:B------:R-:W-:-:S03]  /*1c30*/  ISETP.GT.U32.AND P0, PT, R18, 0x1, PT ;  /* 0x000000011200780c */ /* 0x000fc60003f04070 */
[----:B------:R-:W-:-:S04]  /*1c40*/  UIMAD.WIDE.U32 UR4, UR6, 0x24924925, URZ ;  /* 0x24924925060478a5 */ /* 0x000fc8000f8e003f */
[----:B------:R-:W-:-:S04]  /*1c50*/  UIADD3 UR4, UR6, -UR5, URZ ;  /* 0x8000000506047290 */ /* 0x000fc8000fffe03f */
[----:B------:R-:W-:-:S03]  /*1c60*/  ULEA.HI UR4, UR4, UR5, URZ, 0x1f ;  /* 0x0000000504047291 */ /* 0x000fc6000f8ff83f */
[----:B------:R-:W-:Y:S01]  /*1c70*/  UMOV UR5, 0x400 ;  /* 0x0000040000057882 */ /* 0x000fe20000000000 */
[----:B------:R-:W-:-:S04]  /*1c80*/  USHF.R.U32.HI UR4, URZ, 0x2, UR4 ;  /* 0x000000023f047899 */ /* 0x000fc80008011604 */
[----:B------:R-:W-:Y:S02]  /*1c90*/  UIMAD UR4, UR4, -0x7, UR6 ;  /* 0xfffffff9040478a4 */ /* 0x000fe4000f8e0206 */
[----:B0-----:R-:W-:-:S04]  /*1ca0*/  ULEA UR5, UR7, UR5, 0x18 ;  /* 0x0000000507057291 */ /* 0x001fc8000f8ec03f */
[----:B------:R-:W-:-:S04]  /*1cb0*/  ULEA UR4, UR4, UR5, 0x3 ;  /* 0x0000000504047291 */ /* 0x000fc8000f8e183f */
[----:B------:R-:W-:-:S04]  /*1cc0*/  UIADD3 UR4, UR4, 0x38, URZ ;  /* 0x0000003804047890 */ /* 0x000fc8000fffe03f */
[----:B------:R-:W-:-:S09]  /*1cd0*/  UPRMT UR4, URZ, 0x654, UR4 ;  /* 0x000006543f047896 */ /* 0x000fd20008000004 */
[----:B------:R-:W-:Y:S01]  /*1ce0*/  SYNCS.ARRIVE.TRANS64.RED.A1T0 RZ, [UR4], RZ ;  /* 0x000000ffffff79a7 */ /* 0x000fe20008100404 */
[----:B------:R-:W-:Y:S05]  /*1cf0*/  @P0 BRA `(.L_x_26) ;  /* 0x0000000000040947 */ /* 0x000fea0003800000 */
[----:B------:R-:W-:Y:S01]  /*1d00*/  BPT.TRAP 0x1 ;  /* 0x000000040000795c */ /* 0x000fe20000300000 */
.L_x_26:
[----:B------:R-:W-:Y:S01]  /*1d10*/  UISETP.GE.U32.AND UP1, UPT, UR43, 0x7, UPT ;  /* 0x000000072b00788c */ /* 0x000fe2000bf26070 */
[----:B------:R-:W-:Y:S01]  /*1d20*/  IMAD.SHL.U32 R6, R100, 0x80, RZ ;  /* 0x0000008064067824 */ /* 0x000fe200078e00ff */
[----:B------:R-:W-:Y:S01]  /*1d30*/  UIADD3 UR41, UR43, UR41, URZ ;  /* 0x000000292b297290 */ /* 0x000fe2000fffe03f */
[----:B------:R-:W-:Y:S01]  /*1d40*/  SHF.R.S32.HI R11, RZ, 0x1f, R99 ;  /* 0x0000001fff0b7819 */ /* 0x000fe20000011463 */
[----:B------:R-:W-:Y:S01]  /*1d50*/  ULDC UR10, c[0x0][0x288] ;  /* 0x0000a200000a7ab9 */ /* 0x000fe20000000800 */
[----:B------:R-:W-:Y:S01]  /*1d60*/  IMAD.SHL.U32 R10, R101, 0x80, RZ ;  /* 0x00000080650a7824 */ /* 0x000fe200078e00ff */
[C---:B------:R-:W-:Y:S01]  /*1d70*/  LOP3.LUT R8, R6.reuse, 0x6, R93, 0xf8, !PT ;  /* 0x0000000606087812 */ /* 0x040fe200078ef85d */
[----:B------:R-:W-:Y:S01]  /*1d80*/  UISETP.GT.U32.AND UP0, UPT, UR41, 0x6, UPT ;  /* 0x000000062900788c */ /* 0x000fe2000bf04070 */
[----:B------:R-:W-:Y:S01]  /*1d90*/  ISETP.GE.AND P0, PT, R6, UR10, PT ;  /* 0x0000000a06007c0c */ /* 0x000fe2000bf06270 */
[----:B------:R-:W-:Y:S01]  /*1da0*/  ULDC.64 UR6, c[0x0][0x5d0] ;  /* 0x0001740000067ab9 */ /* 0x000fe20000000a00 */
[----:B------:R-:W-:Y:S01]  /*1db0*/  ULDC UR11, c[0x0][0x284] ;  /* 0x0000a100000b7ab9 */ /* 0x000fe20000000800 */
[----:B------:R-:W-:Y:S01]  /*1dc0*/  @UP1 UIMAD.WIDE.U32 UR4, UR41, 0x24924925, URZ ;  /* 0x24924925290418a5 */ /* 0x000fe2000f8e003f */
[----:B------:R-:W-:Y:S01]  /*1dd0*/  SHF.R.S32.HI R9, RZ, 0x1f, R8 ;  /* 0x0000001fff097819 */ /* 0x000fe20000011408 */
[----:B------:R-:W-:Y:S01]  /*1de0*/  IMAD R0, R11, UR6, RZ ;  /* 0x000000060b007c24 */ /* 0x000fe2000f8e02ff */
[----:B------:R-:W-:Y:S01]  /*1df0*/  UISETP.LT.U32.AND UP0, UPT, UR43, 0x7, UP0 ;  /* 0x000000072b00788c */ /* 0x000fe20008701070 */
[----:B------:R-:W-:Y:S01]  /*1e00*/  ISETP.GE.OR P0, PT, R10, UR11, P0 ;  /* 0x0000000b0a007c0c */ /* 0x000fe20008706670 */
[----:B------:R-:W-:Y:S01]  /*1e10*/  @UP1 UIADD3 UR4, UR41, -UR5, URZ ;  /* 0x8000000529041290 */ /* 0x000fe2000fffe03f */
[C---:B------:R-:W-:Y:S01]  /*1e20*/  IMAD R3, R99.reuse, UR7, R0 ;  /* 0x0000000763037c24 */ /* 0x040fe2000f8e0200 */
[----:B------:R-:W-:Y:S01]  /*1e30*/  ULDC.64 UR8, c[0x0][0x5c8] ;  /* 0x0001720000087ab9 */ /* 0x000fe20000000a00 */
[----:B------:R-:W-:Y:S01]  /*1e40*/  IMAD.WIDE.U32 R4, R99, UR6, R8 ;  /* 0x0000000663047c25 */ /* 0x000fe2000f8e0008 */
[----:B------:R-:W-:-:S02]  /*1e50*/  USEL UR6, URZ, 0x1, !UP0 ;  /* 0x000000013f067887 */ /* 0x000fc4000c000000 */
[----:B------:R-:W-:Y:S01]  /*1e60*/  @UP1 ULEA.HI UR4, UR4, UR5, URZ, 0x1f ;  /* 0x0000000504041291 */ /* 0x000fe2000f8ff83f */
[----:B------:R-:W-:Y:S01]  /*1e70*/  IMAD.WIDE R100, R101, 0x80, R22 ;  /* 0x0000008065647825 */ /* 0x000fe200078e0216 */
[----:B------:R-:W-:Y:S02]  /*1e80*/  ULOP3.LUT UR40, UR40, UR6, URZ, 0x3c, !UPT ;  /* 0x0000000628287292 */ /* 0x000fe4000f8e3c3f */
[----:B------:R-:W-:Y:S01]  /*1e90*/  @UP1 USHF.R.U32.HI UR4, URZ, 0x2, UR4 ;  /* 0x000000023f041899 */ /* 0x000fe20008011604 */
[----:B------:R-:W-:Y:S02]  /*1ea0*/  IMAD.IADD R5, R5, 0x1, R3 ;  /* 0x0000000105057824 */ /* 0x000fe400078e0203 */
[----:B------:R-:W-:Y:S01]  /*1eb0*/  IMAD R3, R101, UR8, RZ ;  /* 0x0000000865037c24 */ /* 0x000fe2000f8e02ff */
[----:B------:R-:W-:Y:S01]  /*1ec0*/  @UP1 ULOP3.LUT UR40, UR40, 0x1, UR4, 0x78, !UPT ;  /* 0x0000000128281892 */ /* 0x000fe2000f8e7804 */
[----:B------:R-:W-:-:S04]  /*1ed0*/  IMAD.WIDE.U32 R102, R100, UR8, R4 ;  /* 0x0000000864667c25 */ /* 0x000fc8000f8e0004 */
[----:B------:R-:W-:Y:S02]  /*1ee0*/  IMAD R7, R100, UR9, R3 ;  /* 0x0000000964077c24 */ /* 0x000fe4000f8e0203 */
[----:B------:R-:W-:Y:S01]  /*1ef0*/  IMAD.MOV.U32 R0, RZ, RZ, -0x1 ;  /* 0xffffffffff007424 */ /* 0x000fe200078e00ff */
[----:B------:R-:W-:Y:S06]  /*1f00*/  @P0 BRA `(.L_x_28) ;  /* 0x00000040001c0947 */ /* 0x000fec0003800000 */
[----:B-----5:R-:W-:Y:S01]  /*1f10*/  FSETP.NEU.AND P0, PT, R88, RZ, PT ;  /* 0x000000ff5800720b */ /* 0x020fe20003f0d000 */
[----:B------:R-:W-:Y:S01]  /*1f20*/  IMAD.IADD R4, R89, 0x1, -R6 ;  /* 0x0000000159047824 */ /* 0x000fe200078e0a06 */
[----:B------:R-:W-:Y:S01]  /*1f30*/  BSSY B0, `(.L_x_28) ;  /* 0x0000404000007945 */ /* 0x000fe20003800000 */
[----:B------:R-:W-:Y:S02]  /*1f40*/  IMAD.IADD R3, R97, 0x1, -R10 ;  /* 0x0000000161037824 */ /* 0x000fe400078e0a0a */
[----:B------:R-:W-:Y:S01]  /*1f50*/  IMAD.IADD R113, R103, 0x1, R7 ;  /* 0x0000000167717824 */ /* 0x000fe200078e0207 */
[----:B------:R-:W-:-:S04]  /*1f60*/  ISETP.GT.AND P2, PT, R4, RZ, PT ;  /* 0x000000ff0400720c */ /* 0x000fc80003f44270 */
[----:B------:R-:W-:-:S03]  /*1f70*/  ISETP.GT.AND P1, PT, R3, RZ, P2 ;  /* 0x000000ff0300720c */ /* 0x000fc60001724270 */
[----:B------:R-:W-:Y:S10]  /*1f80*/  @!P0 BRA `(.L_x_29) ;  /* 0x0000002c00288947 */ /* 0x000ff40003800000 */
[----:B------:R-:W0:Y:S01]  /*1f90*/  LDC.64 R106, c[0x0][0x5b8] ;  /* 0x00016e00ff6a7b82 */ /* 0x000e220000000a00 */
[----:B------:R-:W-:-:S07]  /*1fa0*/  ULDC.64 UR4, c[0x0][0x5c0] ;  /* 0x0001700000047ab9 */ /* 0x000fce0000000a00 */
[----:B------:R-:W1:Y:S08]  /*1fb0*/  LDC.64 R108, c[0x0][0x5b0] ;  /* 0x00016c00ff6c7b82 */ /* 0x000e700000000a00 */
[----:B------:R-:W2:Y:S01]  /*1fc0*/  LDC.64 R110, c[0x0][0x5a8] ;  /* 0x00016a00ff6e7b82 */ /* 0x000ea20000000a00 */
[-C--:B0-----:R-:W-:Y:S02]  /*1fd0*/  IMAD R6, R11, R106.reuse, RZ ;  /* 0x0000006a0b067224 */ /* 0x081fe400078e02ff */
[----:B------:R-:W-:-:S04]  /*1fe0*/  IMAD.WIDE.U32 R104, R99, R106, R8 ;  /* 0x0000006a63687225 */ /* 0x000fc800078e0008 */
[----:B------:R-:W-:Y:S02]  /*1ff0*/  IMAD R103, R99, R107, R6 ;  /* 0x0000006b63677224 */ /* 0x000fe400078e0206 */
[-C--:B-1----:R-:W-:Y:S02]  /*2000*/  IMAD R5, R101, R108.reuse, RZ ;  /* 0x0000006c65057224 */ /* 0x082fe400078e02ff */
[----:B------:R-:W-:Y:S02]  /*2010*/  IMAD.IADD R13, R105, 0x1, R103 ;  /* 0x00000001690d7824 */ /* 0x000fe400078e0267 */
[----:B------:R-:W-:Y:S02]  /*2020*/  IMAD.MOV.U32 R12, RZ, RZ, R104 ;  /* 0x000000ffff0c7224 */ /* 0x000fe400078e0068 */
[C---:B------:R-:W-:Y:S02]  /*2030*/  IMAD R107, R100.reuse, R109, R5 ;  /* 0x0000006d646b7224 */ /* 0x040fe400078e0205 */
[----:B------:R-:W-:-:S04]  /*2040*/  IMAD.WIDE.U32 R6, R100, R108, R12 ;  /* 0x0000006c64067225 */ /* 0x000fc800078e000c */
[----:B------:R-:W-:Y:S01]  /*2050*/  IMAD.IADD R5, R7, 0x1, R107 ;  /* 0x0000000107057824 */ /* 0x000fe200078e026b */
[----:B--2---:R-:W-:-:S04]  /*2060*/  LEA R14, P0, R6, R110, 0x1 ;  /* 0x0000006e060e7211 */ /* 0x004fc800078008ff */
[----:B------:R-:W-:-:S05]  /*2070*/  LEA.HI.X R15, R6, R111, R5, 0x1, P0 ;  /* 0x0000006f060f7211 */ /* 0x000fca00000f0c05 */
[----:B------:R0:W2:Y:S01]  /*2080*/  @P1 LDG.E.LTC128B.U16 R5, desc[UR38][R14.64] ;  /* 0x000000260e051981 */ /* 0x0000a2000c1e1520 */
[----:B------:R-:W-:Y:S01]  /*2090*/  LEA R10, P0, R102, UR4, 0x1 ;  /* 0x00000004660a7c11 */ /* 0x000fe2000f8008ff */
[----:B------:R-:W-:Y:S01]  /*20a0*/  IMAD.WIDE.U32 R6, R100, R108, R8 ;  /* 0x0000006c64067225 */ /* 0x000fe200078e0008 */
[----:B------:R-:W-:Y:S03]  /*20b0*/  BSSY B1, `(.L_x_30) ;  /* 0x0000012000017945 */ /* 0x000fe60003800000 */
[----:B------:R-:W-:Y:S02]  /*20c0*/  IMAD.IADD R7, R107, 0x1, R7 ;  /* 0x000000016b077824 */ /* 0x000fe400078e0207 */
[----:B------:R-:W-:Y:S01]  /*20d0*/  IMAD.WIDE.U32 R20, R99, R106, R6 ;  /* 0x0000006a63147225 */ /* 0x000fe200078e0006 */
[----:B0-----:R-:W-:-:S03]  /*20e0*/  SHF.L.U64.HI R15, R108, 0x3, R109 ;  /* 0x000000036c0f7819 */ /* 0x001fc6000001026d */
[----:B------:R-:W-:Y:S01]  /*20f0*/  IMAD.IADD R7, R103, 0x1, R21 ;  /* 0x0000000167077824 */ /* 0x000fe200078e0215 */
[----:B------:R-:W-:Y:S01]  /*2100*/  LEA R6, P4, R20, R110, 0x1 ;  /* 0x0000006e14067211 */ /* 0x000fe200078808ff */
[----:B------:R-:W-:-:S03]  /*2110*/  IMAD.SHL.U32 R14, R108, 0x8, RZ ;  /* 0x000000086c0e7824 */ /* 0x000fc600078e00ff */
[----:B------:R-:W-:Y:S01]  /*2120*/  LEA.HI.X R7, R20, R111, R7, 0x1, P4 ;  /* 0x0000006f14077211 */ /* 0x000fe200020f0c07 */
[----:B--2---:R-:W-:-:S05]  /*2130*/  HADD2.F32 R11, -RZ, R5.H0_H0 ;  /* 0x20000005ff0b7230 */ /* 0x004fca0000004100 */
[----:B------:R-:W-:-:S04]  /*2140*/  FMUL R11, R11, R88 ;  /* 0x000000580b0b7220 */ /* 0x000fc80000400000 */
[----:B------:R-:W-:Y:S01]  /*2150*/  FFMA R24, R24, R19, R11 ;  /* 0x0000001318187223 */ /* 0x000fe2000000000b */
[----:B------:R-:W-:Y:S02]  /*2160*/  LEA.HI.X R11, R102, UR5, R113, 0x1, P0 ;  /* 0x00000005660b7c11 */ /* 0x000fe400080f0c71 */
[----:B------:R-:W-:Y:S02]  /*2170*/  ISETP.GT.AND P0, PT, R4, 0x1, PT ;  /* 0x000000010400780c */ /* 0x000fe40003f04270 */
[----:B------:R-:W-:Y:S02]  /*2180*/  F2FP.F16.F32.PACK_AB R24, RZ, R24 ;  /* 0x00000018ff18723e */ /* 0x000fe400000000ff */
[----:B------:R-:W-:-:S03]  /*2190*/  ISETP.GT.AND P3, PT, R3, RZ, P0 ;  /* 0x000000ff0300720c */ /* 0x000fc60000764270 */
[----:B------:R0:W-:Y:S10]  /*21a0*/  @P1 STG.E.U16 desc[UR38][R10.64], R24 ;  /* 0x000000180a001986 */ /* 0x0001f4000c101526 */
[----:B------:R-:W-:Y:S05]  /*21b0*/  @!P3 BRA `(.L_x_31) ;  /* 0x000000000004b947 */ /* 0x000fea0003800000 */
[----:B------:R1:W5:Y:S02]  /*21c0*/  LDG.E.LTC128B.U16 R5, desc[UR38][R6.64+0x2] ;  /* 0x0000022606057981 */ /* 0x000364000c1e1520 */
.L_x_31:
[----:B------:R-:W-:Y:S05]  /*21d0*/  BSYNC B1 ;  /* 0x0000000000017941 */ /* 0x000fea0003800000 */
.L_x_30:
[----:B-----5:R-:W-:Y:S01]  /*21e0*/  HADD2.F32 R101, -RZ, R5.H0_H0 ;  /* 0x20000005ff657230 */ /* 0x020fe20000004100 */
[----:B------:R-:W-:Y:S01]  /*21f0*/  ISETP.GT.AND P2, PT, R3, 0x8, P2 ;  /* 0x000000080300780c */ /* 0x000fe20001744270 */
[----:B------:R-:W-:Y:S01]  /*2200*/  IMAD.WIDE.U32 R20, R100, R108, R14 ;  /* 0x0000006c64147225 */ /* 0x000fe200078e000e */
[----:B0-----:R-:W-:-:S03]  /*2210*/  PRMT R24, R5, 0x7610, R24 ;  /* 0x0000761005187816 */ /* 0x001fc60000000018 */
[----:B------:R-:W-:Y:S01]  /*2220*/  FMUL R12, R101, R88 ;  /* 0x00000058650c7220 */ /* 0x000fe20000400000 */
[----:B------:R-:W-:Y:S01]  /*2230*/  IMAD.IADD R107, R107, 0x1, R21 ;  /* 0x000000016b6b7824 */ /* 0x000fe200078e0215 */
[----:B------:R-:W-:Y:S02]  /*2240*/  IADD3 R104, P1, R104, R20, RZ ;  /* 0x0000001468687210 */ /* 0x000fe40007f3e0ff */
[----:B------:R-:W-:-:S03]  /*2250*/  FFMA R12, R25, R19, R12 ;  /* 0x00000013190c7223 */ /* 0x000fc6000000000c */
[----:B------:R-:W-:Y:S01]  /*2260*/  IMAD.X R13, R107, 0x1, R13, P1 ;  /* 0x000000016b0d7824 */ /* 0x000fe200008e060d */
[C---:B------:R-:W-:Y:S02]  /*2270*/  LEA R14, P1, R104.reuse, R110, 0x1 ;  /* 0x0000006e680e7211 */ /* 0x040fe400078208ff */
[----:B------:R-:W-:Y:S02]  /*2280*/  F2FP.F16.F32.PACK_AB R12, RZ, R12 ;  /* 0x0000000cff0c723e */ /* 0x000fe400000000ff */
[----:B------:R-:W-:Y:S02]  /*2290*/  LEA.HI.X R15, R104, R111, R13, 0x1, P1 ;  /* 0x0000006f680f7211 */ /* 0x000fe400008f0c0d */
[----:B------:R-:W-:-:S05]  /*22a0*/  PRMT R21, R12, 0x7610, R21 ;  /* 0x000076100c157816 */ /* 0x000fca0000000015 */
[----:B------:R0:W-:Y:S04]  /*22b0*/  @P3 STG.E.U16 desc[UR38][R10.64+0x2], R21 ;  /* 0x000002150a003986 */ /* 0x0001e8000c101526 */
[----:B------:R-:W2:Y:S01]  /*22c0*/  @P2 LDG.E.LTC128B.U16 R24, desc[UR38][R14.64] ;  /* 0x000000260e182981 */ /* 0x000ea2000c1e1520 */
[----:B------:R-:W-:Y:S01]  /*22d0*/  IADD3 R20, P1, R8, R20, RZ ;  /* 0x0000001408147210 */ /* 0x000fe20007f3e0ff */
[----:B------:R-:W-:Y:S01]  /*22e0*/  BSSY B1, `(.L_x_32) ;  /* 0x0000011000017945 */ /* 0x000fe20003800000 */
[C---:B------:R-:W-:Y:S02]  /*22f0*/  SHF.L.U64.HI R13, R92.reuse, 0x1, R91 ;  /* 0x000000015c0d7819 */ /* 0x040fe4000001025b */
[----:B------:R-:W-:Y:S01]  /*2300*/  ISETP.GT.AND P0, PT, R3, 0x8, P0 ;  /* 0x000000080300780c */ /* 0x000fe20000704270 */
[----:B0-----:R-:W-:Y:S01]  /*2310*/  IMAD.X R21, R9, 0x1, R107, P1 ;  /* 0x0000000109157824 */ /* 0x001fe200008e066b */
[----:B------:R-:W-:Y:S01]  /*2320*/  LEA R12, P1, R92, R10, 0x1 ;  /* 0x0000000a5c0c7211 */ /* 0x000fe200078208ff */
[----:B------:R-:W-:-:S04]  /*2330*/  IMAD.WIDE.U32 R20, R99, R106, R20 ;  /* 0x0000006a63147225 */ /* 0x000fc800078e0014 */
[----:B------:R-:W-:Y:S01]  /*2340*/  IMAD.X R13, R13, 0x1, R11, P1 ;  /* 0x000000010d0d7824 */ /* 0x000fe200008e060b */
[----:B------:R-:W-:Y:S01]  /*2350*/  LEA R8, P3, R20, R110, 0x1 ;  /* 0x0000006e14087211 */ /* 0x000fe200078608ff */
[----:B------:R-:W-:-:S05]  /*2360*/  IMAD.IADD R9, R103, 0x1, R21 ;  /* 0x0000000167097824 */ /* 0x000fca00078e0215 */
[----:B------:R-:W-:Y:S01]  /*2370*/  LEA.HI.X R9, R20, R111, R9, 0x1, P3 ;  /* 0x0000006f14097211 */ /* 0x000fe200018f0c09 */
[----:B--2---:R-:W-:-:S05]  /*2380*/  HADD2.F32 R5, -RZ, R24.H0_H0 ;  /* 0x20000018ff057230 */ /* 0x004fca0000004100 */
[----:B------:R-:W-:-:S04]  /*2390*/  FMUL R5, R5, R88 ;  /* 0x0000005805057220 */ /* 0x000fc80000400000 */
[----:B------:R-:W-:-:S05]  /*23a0*/  FFMA R5, R26, R19, R5 ;  /* 0x000000131a057223 */ /* 0x000fca0000000005 */
[----:B------:R-:W-:-:S05]  /*23b0*/  F2FP.F16.F32.PACK_AB R5, RZ, R5 ;  /* 0x00000005ff05723e */ /* 0x000fca00000000ff */
[----:B------:R0:W-:Y:S01]  /*23c0*/  @P2 STG.E.U16 desc[UR38][R12.64], R5 ;  /* 0x000000050c002986 */ /* 0x0001e2000c101526 */
[----:B------:R-:W-:Y:S05]  /*23d0*/  @!P0 BRA `(.L_x_33) ;  /* 0x0000000000048947 */ /* 0x000fea0003800000 */
[----:B------:R2:W5:Y:S02]  /*23e0*/  LDG.E.LTC128B.U16 R24, desc[UR38][R8.64+0x2] ;  /* 0x0000022608187981 */ /* 0x000564000c1e1520 */
.L_x_33:
[----:B------:R-:W-:Y:S05]  /*23f0*/  BSYNC B1 ;  /* 0x0000000000017941 */ /* 0x000fea0003800000 */
.L_x_32:
[----:B0----5:R-:W-:Y:S01]  /*2400*/  HADD2.F32 R5, -RZ, R24.H0_H0 ;  /* 0x20000018ff057230 */ /* 0x021fe20000004100 */
[----:B------:R-:W-:Y:S01]  /*2410*/  ISETP.GT.AND P1, PT, R4, 0x8, PT ;  /* 0x000000080400780c */ /* 0x000fe20003f24270 */
[----:B------:R-:W-:Y:S03]  /*2420*/  BSSY B1, `(.L_x_34) ;  /* 0x0000008000017945 */ /* 0x000fe60003800000 */
[----:B------:R-:W-:Y:S01]  /*2430*/  FMUL R14, R5, R88 ;  /* 0x00000058050e7220 */ /* 0x000fe20000400000 */
[----:B------:R-:W-:-:S03]  /*2440*/  ISETP.GT.AND P2, PT, R3, RZ, P1 ;  /* 0x000000ff0300720c */ /* 0x000fc60000f44270 */
[----:B------:R-:W-:-:S05]  /*2450*/  FFMA R14, R27, R19, R14 ;  /* 0x000000131b0e7223 */ /* 0x000fca000000000e */
[----:B------:R-:W-:-:S05]  /*2460*/  F2FP.F16.F32.PACK_AB R14, RZ, R14 ;  /* 0x0000000eff0e723e */ /* 0x000fca00000000ff */
[----:B------:R0:W-:Y:S01]  /*2470*/  @P0 STG.E.U16 desc[UR38][R12.64+0x2], R14 ;  /* 0x0000020e0c000986 */ /* 0x0001e2000c101526 */
[----:B------:R-:W-:Y:S05]  /*2480*/  @!P2 BRA `(.L_x_35) ;  /* 0x000000000004a947 */ /* 0x000fea0003800000 */
[----:B------:R3:W5:Y:S02]  /*2490*/  LDG.E.LTC128B.U16 R24, desc[UR38][R6.64+0x10] ;  /* 0x0000102606187981 */ /* 0x000764000c1e1520 */
.L_x_35:
[----:B------:R-:W-:Y:S05]  /*24a0*/  BSYNC B1 ;  /* 0x0000000000017941 */ /* 0x000fea0003800000 */
.L_x_34:
[----:B-----5:R-:W-:Y:S01]  /*24b0*/  HADD2.F32 R5, -RZ, R24.H0_H0 ;  /* 0x20000018ff057230 */ /* 0x020fe20000004100 */
        /* <DEDUP_REMOVED lines=9> */
.L_x_37:
[----:B------:R-:W-:Y:S05]  /*2550*/  BSYNC B1 ;  /* 0x0000000000017941 */ /* 0x000fea0003800000 */
.L_x_36:
[----:B----45:R-:W-:Y:S01]  /*2560*/  HADD2.F32 R5, -RZ, R24.H0_H0 ;  /* 0x20000018ff057230 */ /* 0x030fe20000004100 */
[----:B------:R-:W-:Y:S01]  /*2570*/  ISETP.GT.AND P1, PT, R3, 0x8, P1 ;  /* 0x000000080300780c */ /* 0x000fe20000f24270 */
[----:B------:R-:W-:Y:S03]  /*2580*/  BSSY B1, `(.L_x_38) ;  /* 0x0000007000017945 */ /* 0x000fe60003800000 */
[----:B0-----:R-:W-:-:S04]  /*2590*/  FMUL R14, R5, R88 ;  /* 0x00000058050e7220 */ /* 0x001fc80000400000 */
[----:B------:R-:W-:-:S05]  /*25a0*/  FFMA R14, R29, R19, R14 ;  /* 0x000000131d0e7223 */ /* 0x000fca000000000e */
[----:B------:R-:W-:-:S05]  /*25b0*/  F2FP.F16.F32.PACK_AB R14, RZ, R14 ;  /* 0x0000000eff0e723e */ /* 0x000fca00000000ff */
[----:B------:R0:W-:Y:S01]  /*25c0*/  @P3 STG.E.U16 desc[UR38][R10.64+0x12], R14 ;  /* 0x0000120e0a003986 */ /* 0x0001e2000c101526 */
[----:B------:R-:W-:Y:S05]  /*25d0*/  @!P1 BRA `(.L_x_39) ;  /* 0x0000000000049947 */ /* 0x000fea0003800000 */
[----:B------:R4:W5:Y:S02]  /*25e0*/  LDG.E.LTC128B.U16 R24, desc[UR38][R8.64+0x10] ;  /* 0x0000102608187981 */ /* 0x000964000c1e1520 */
.L_x_39:
[----:B------:R-:W-:Y:S05]  /*25f0*/  BSYNC B1 ;  /* 0x0000000000017941 */ /* 0x000fea0003800000 */
.L_x_38:
[----:B-----5:R-:W-:Y:S01]  /*2600*/  HADD2.F32 R5, -RZ, R24.H0_H0 ;  /* 0x20000018ff057230 */ /* 0x020fe20000004100 */
[----:B------:R-:W-:Y:S01]  /*2610*/  ISETP.GT.AND P0, PT, R3, 0x8, P0 ;  /* 0x000000080300780c */ /* 0x000fe20000704270 */
[----:B------:R-:W-:Y:S03]  /*2620*/  BSSY B1, `(.L_x_40) ;  /* 0x0000007000017945 */ /* 0x000fe60003800000 */
[----:B------:R-:W-:-:S04]  /*2630*/  FMUL R5, R5, R88 ;  /* 0x0000005805057220 */ /* 0x000fc80000400000 */
[----:B------:R-:W-:-:S05]  /*2640*/  FFMA R5, R30, R19, R5 ;  /* 0x000000131e057223 */ /* 0x000fca0000000005 */
[----:B------:R-:W-:-:S05]  /*2650*/  F2FP.F16.F32.PACK_AB R5, RZ, R5 ;  /* 0x00000005ff05723e */ /* 0x000fca00000000ff */
[----:B------:R0:W-:Y:S01]  /*2660*/  @P1 STG.E.U16 desc[UR38][R12.64+0x10], R5 ;  /* 0x000010050c001986 */ /* 0x0001e2000c101526 */
[----:B------:R-:W-:Y:S05]  /*2670*/  @!P0 BRA `(.L_x_41) ;  /* 0x0000000000048947 */ /* 0x000fea0003800000 */
[----:B------:R0:W5:Y:S02]  /*2680*/  LDG.E.LTC128B.U16 R24, desc[UR38][R8.64+0x12] ;  /* 0x0000122608187981 */ /* 0x000164000c1e1520 */
.L_x_41:
[----:B------:R-:W-:Y:S05]  /*2690*/  BSYNC B1 ;  /* 0x0000000000017941 */ /* 0x000fea0003800000 */
.L_x_40:
        /* <DEDUP_REMOVED lines=10> */
.L_x_43:
[----:B------:R-:W-:Y:S05]  /*2740*/  BSYNC B1 ;  /* 0x0000000000017941 */ /* 0x000fea0003800000 */
.L_x_42:
        /* <DEDUP_REMOVED lines=10> */
.L_x_45:
[----:B------:R-:W-:Y:S05]  /*27f0*/  BSYNC B1 ;  /* 0x0000000000017941 */ /* 0x000fea0003800000 */
.L_x_44:
[----:B0----5:R-:W-:Y:S01]  /*2800*/  HADD2.F32 R5, -RZ, R24.H0_H0 ;  /* 0x20000018ff057230 */ /* 0x021fe20000004100 */
        /* <DEDUP_REMOVED lines=8> */
.L_x_47:
[----:B------:R-:W-:Y:S05]  /*2890*/  BSYNC B1 ;  /* 0x0000000000017941 */ /* 0x000fea0003800000 */
.L_x_46:
        /* <DEDUP_REMOVED lines=9> */
.L_x_49:
[----:B------:R-:W-:Y:S05]  /*2930*/  BSYNC B1 ;  /* 0x0000000000017941 */ /* 0x000fea0003800000 */
.L_x_48:
        /* <DEDUP_REMOVED lines=10> */
.L_x_51:
[----:B------:R-:W-:Y:S05]  /*29e0*/  BSYNC B1 ;  /* 0x0000000000017941 */ /* 0x000fea0003800000 */
.L_x_50:
        /* <DEDUP_REMOVED lines=10> */
.L_x_53:
[----:B------:R-:W-:Y:S05]  /*2a90*/  BSYNC B1 ;  /* 0x0000000000017941 */ /* 0x000fea0003800000 */
.L_x_52:
        /* <DEDUP_REMOVED lines=9> */
.L_x_55:
[----:B------:R-:W-:Y:S05]  /*2b30*/  BSYNC B1 ;  /* 0x0000000000017941 */ /* 0x000fea0003800000 */
.L_x_54:
        /* <DEDUP_REMOVED lines=9> */
.L_x_57:
[----:B------:R-:W-:Y:S05]  /*2bd0*/  BSYNC B1 ;  /* 0x0000000000017941 */ /* 0x000fea0003800000 */
.L_x_56:
        /* <DEDUP_REMOVED lines=10> */
.L_x_59:
[----:B------:R-:W-:Y:S05]  /*2c80*/  BSYNC B1 ;  /* 0x0000000000017941 */ /* 0x000fea0003800000 */
.L_x_58:
        /* <DEDUP_REMOVED lines=10> */
.L_x_61:
[----:B------:R-:W-:Y:S05]  /*2d30*/  BSYNC B1 ;  /* 0x0000000000017941 */ /* 0x000fea0003800000 */
.L_x_60:
        /* <DEDUP_REMOVED lines=9> */
.L_x_63:
[----:B------:R-:W-:Y:S05]  /*2dd0*/  BSYNC B1 ;  /* 0x0000000000017941 */ /* 0x000fea0003800000 */
.L_x_62:
        /* <DEDUP_REMOVED lines=9> */
.L_x_65:
[----:B------:R-:W-:Y:S05]  /*2e70*/  BSYNC B1 ;  /* 0x0000000000017941 */ /* 0x000fea0003800000 */
.L_x_64:
        /* <DEDUP_REMOVED lines=10> */
.L_x_67:
[----:B------:R-:W-:Y:S05]  /*2f20*/  BSYNC B1 ;  /* 0x0000000000017941 */ /* 0x000fea0003800000 */
.L_x_66:
        /* <DEDUP_REMOVED lines=10> */
.L_x_69:
[----:B------:R-:W-:Y:S05]  /*2fd0*/  BSYNC B1 ;  /* 0x0000000000017941 */ /* 0x000fea0003800000 */
.L_x_68:
        /* <DEDUP_REMOVED lines=9> */
.L_x_71:
[----:B------:R-:W-:Y:S05]  /*3070*/  BSYNC B1 ;  /* 0x0000000000017941 */ /* 0x000fea0003800000 */
.L_x_70:
        /* <DEDUP_REMOVED lines=9> */
.L_x_73:
[----:B------:R-:W-:Y:S05]  /*3110*/  BSYNC B1 ;  /* 0x0000000000017941 */ /* 0x000fea0003800000 */
.L_x_72:
        /* <DEDUP_REMOVED lines=10> */
.L_x_75:
[----:B------:R-:W-:Y:S05]  /*31c0*/  BSYNC B1 ;  /* 0x0000000000017941 */ /* 0x000fea0003800000 */
.L_x_74:
        /* <DEDUP_REMOVED lines=10> */
.L_x_77:
[----:B------:R-:W-:Y:S05]  /*3270*/  BSYNC B1 ;  /* 0x0000000000017941 */ /* 0x000fea0003800000 */
.L_x_76:
        /* <DEDUP_REMOVED lines=9> */
.L_x_79:
[----:B------:R-:W-:Y:S05]  /*3310*/  BSYNC B1 ;  /* 0x0000000000017941 */ /* 0x000fea0003800000 */
.L_x_78:
        /* <DEDUP_REMOVED lines=9> */
.L_x_81:
[----:B------:R-:W-:Y:S05]  /*33b0*/  BSYNC B1 ;  /* 0x0000000000017941 */ /* 0x000fea0003800000 */
.L_x_80:
        /* <DEDUP_REMOVED lines=10> */
.L_x_83:
[----:B------:R-:W-:Y:S05]  /*3460*/  BSYNC B1 ;  /* 0x0000000000017941 */ /* 0x000fea0003800000 */
.L_x_82:
        /* <DEDUP_REMOVED lines=10> */
.L_x_85:
[----:B------:R-:W-:Y:S05]  /*3510*/  BSYNC B1 ;  /* 0x0000000000017941 */ /* 0x000fea0003800000 */
.L_x_84:
        /* <DEDUP_REMOVED lines=9> */
.L_x_87:
[----:B------:R-:W-:Y:S05]  /*35b0*/  BSYNC B1 ;  /* 0x0000000000017941 */ /* 0x000fea0003800000 */
.L_x_86:
        /* <DEDUP_REMOVED lines=9> */
.L_x_89:
[----:B------:R-:W-:Y:S05]  /*3650*/  BSYNC B1 ;  /* 0x0000000000017941 */ /* 0x000fea0003800000 */
.L_x_88:
        /* <DEDUP_REMOVED lines=10> */
.L_x_91:
[----:B------:R-:W-:Y:S05]  /*3700*/  BSYNC B1 ;  /* 0x0000000000017941 */ /* 0x000fea0003800000 */
.L_x_90:
        /* <DEDUP_REMOVED lines=10> */
.L_x_93:
[----:B------:R-:W-:Y:S05]  /*37b0*/  BSYNC B1 ;  /* 0x0000000000017941 */ /* 0x000fea0003800000 */
.L_x_92:
        /* <DEDUP_REMOVED lines=9> */
.L_x_95:
[----:B------:R-:W-:Y:S05]  /*3850*/  BSYNC B1 ;  /* 0x0000000000017941 */ /* 0x000fea0003800000 */
.L_x_94:
        /* <DEDUP_REMOVED lines=9> */
.L_x_97:
[----:B------:R-:W-:Y:S05]  /*38f0*/  BSYNC B1 ;  /* 0x0000000000017941 */ /* 0x000fea0003800000 */
.L_x_96:
        /* <DEDUP_REMOVED lines=10> */
.L_x_99:
[----:B------:R-:W-:Y:S05]  /*39a0*/  BSYNC B1 ;  /* 0x0000000000017941 */ /* 0x000fea0003800000 */
.L_x_98:
        /* <DEDUP_REMOVED lines=10> */
.L_x_101:
[----:B------:R-:W-:Y:S05]  /*3a50*/  BSYNC B1 ;  /* 0x0000000000017941 */ /* 0x000fea0003800000 */
.L_x_100:
        /* <DEDUP_REMOVED lines=9> */
.L_x_103:
[----:B------:R-:W-:Y:S05]  /*3af0*/  BSYNC B1 ;  /* 0x0000000000017941 */ /* 0x000fea0003800000 */
.L_x_102:
        /* <DEDUP_REMOVED lines=9> */
.L_x_105:
[----:B------:R-:W-:Y:S05]  /*3b90*/  BSYNC B1 ;  /* 0x0000000000017941 */ /* 0x000fea0003800000 */
.L_x_104:
        /* <DEDUP_REMOVED lines=10> */
.L_x_107:
[----:B------:R-:W-:Y:S05]  /*3c40*/  BSYNC B1 ;  /* 0x0000000000017941 */ /* 0x000fea0003800000 */
.L_x_106:
        /* <DEDUP_REMOVED lines=10> */
.L_x_109:
[----:B------:R-:W-:Y:S05]  /*3cf0*/  BSYNC B1 ;  /* 0x0000000000017941 */ /* 0x000fea0003800000 */
.L_x_108:
        /* <DEDUP_REMOVED lines=9> */
.L_x_111:
[----:B------:R-:W-:Y:S05]  /*3d90*/  BSYNC B1 ;  /* 0x0000000000017941 */ /* 0x000fea0003800000 */
.L_x_110:
        /* <DEDUP_REMOVED lines=9> */
.L_x_113:
[----:B------:R-:W-:Y:S05]  /*3e30*/  BSYNC B1 ;  /* 0x0000000000017941 */ /* 0x000fea0003800000 */
.L_x_112:
        /* <DEDUP_REMOVED lines=10> */
.L_x_115:
[----:B------:R-:W-:Y:S05]  /*3ee0*/  BSYNC B1 ;  /* 0x0000000000017941 */ /* 0x000fea0003800000 */
.L_x_114:
        /* <DEDUP_REMOVED lines=10> */
.L_x_117:
[----:B------:R-:W-:Y:S05]  /*3f90*/  BSYNC B1 ;  /* 0x0000000000017941 */ /* 0x000fea0003800000 */
.L_x_116:
        /* <DEDUP_REMOVED lines=9> */
.L_x_119:
[----:B------:R-:W-:Y:S05]  /*4030*/  BSYNC B1 ;  /* 0x0000000000017941 */ /* 0x000fea0003800000 */
.L_x_118:
        /* <DEDUP_REMOVED lines=9> */
.L_x_121:
[----:B------:R-:W-:Y:S05]  /*40d0*/  BSYNC B1 ;  /* 0x0000000000017941 */ /* 0x000fea0003800000 */
.L_x_120:
        /* <DEDUP_REMOVED lines=10> */
.L_x_123:
[----:B------:R-:W-:Y:S05]  /*4180*/  BSYNC B1 ;  /* 0x0000000000017941 */ /* 0x000fea0003800000 */
.L_x_122:
        /* <DEDUP_REMOVED lines=10> */
.L_x_125:
[----:B------:R-:W-:Y:S05]  /*4230*/  BSYNC B1 ;  /* 0x0000000000017941 */ /* 0x000fea0003800000 */
.L_x_124:
        /* <DEDUP_REMOVED lines=9> */
.L_x_127:
[----:B------:R-:W-:Y:S05]  /*42d0*/  BSYNC B1 ;  /* 0x0000000000017941 */ /* 0x000fea0003800000 */
.L_x_126:
        /* <DEDUP_REMOVED lines=9> */
.L_x_129:
[----:B------:R-:W-:Y:S05]  /*4370*/  BSYNC B1 ;  /* 0x0000000000017941 */ /* 0x000fea0003800000 */
.L_x_128:
        /* <DEDUP_REMOVED lines=10> */
.L_x_131:
[----:B------:R-:W-:Y:S05]  /*4420*/  BSYNC B1 ;  /* 0x0000000000017941 */ /* 0x000fea0003800000 */
.L_x_130:
        /* <DEDUP_REMOVED lines=10> */
.L_x_133:
[----:B------:R-:W-:Y:S05]  /*44d0*/  BSYNC B1 ;  /* 0x0000000000017941 */ /* 0x000fea0003800000 */
.L_x_132:
        /* <DEDUP_REMOVED lines=9> */
.L_x_135:
[----:B------:R-:W-:Y:S05]  /*4570*/  BSYNC B1 ;  /* 0x0000000000017941 */ /* 0x000fea0003800000 */
.L_x_134:
        /* <DEDUP_REMOVED lines=9> */
.L_x_137:
[----:B------:R-:W-:Y:S05]  /*4610*/  BSYNC B1 ;  /* 0x0000000000017941 */ /* 0x000fea0003800000 */
.L_x_136:
        /* <DEDUP_REMOVED lines=10> */
.L_x_139:
[----:B------:R-:W-:Y:S05]  /*46c0*/  BSYNC B1 ;  /* 0x0000000000017941 */ /* 0x000fea0003800000 */
.L_x_138:
        /* <DEDUP_REMOVED lines=10> */
.L_x_141:
[----:B------:R-:W-:Y:S05]  /*4770*/  BSYNC B1 ;  /* 0x0000000000017941 */ /* 0x000fea0003800000 */
.L_x_140:
        /* <DEDUP_REMOVED lines=9> */
.L_x_143:
[----:B------:R-:W-:Y:S05]  /*4810*/  BSYNC B1 ;  /* 0x0000000000017941 */ /* 0x000fea0003800000 */
.L_x_142:
        /* <DEDUP_REMOVED lines=9> */
.L_x_145:
[----:B------:R-:W-:Y:S05]  /*48b0*/  BSYNC B1 ;  /* 0x0000000000017941 */ /* 0x000fea0003800000 */
.L_x_144:
        /* <DEDUP_REMOVED lines=10> */
.L_x_147:
[----:B------:R-:W-:Y:S05]  /*4960*/  BSYNC B1 ;  /* 0x0000000000017941 */ /* 0x000fea0003800000 */
.L_x_146:
[----:B-----5:R-:W-:Y:S01]  /*4970*/  HADD2.F32 R5, -RZ, R24.H0_H0 ;  /* 0x20000018ff057230 */ /* 0x020fe20000004100 */
[----:B------:R-:W-:Y:S01]  /*4980*/  ISETP.GT.AND P0, PT, R4, 0x79, PT ;  /* 0x000000790400780c */ /* 0x000fe20003f04270 */
[----:B------:R-:W-:Y:S01]  /*4990*/  @P2 IMAD.MOV.U32 R4, RZ, RZ, R10 ;  /* 0x000000ffff042224 */ /* 0x000fe200078e000a */
[----:B------:R-:W-:Y:S02]  /*49a0*/  BSSY B1, `(.L_x_148) ;  /* 0x000000a000017945 */ /* 0x000fe40003800000 */
[----:B------:R-:W-:Y:S01]  /*49b0*/  FMUL R5, R5, R88 ;  /* 0x0000005805057220 */ /* 0x000fe20000400000 */
[----:B------:R-:W-:-:S03]  /*49c0*/  ISETP.GT.AND P3, PT, R3, RZ, P0 ;  /* 0x000000ff0300720c */ /* 0x000fc60000764270 */
[----:B------:R-:W-:-:S05]  /*49d0*/  FFMA R5, R84, R19, R5 ;  /* 0x0000001354057223 */ /* 0x000fca0000000005 */
[----:B------:R-:W-:-:S04]  /*49e0*/  F2FP.F16.F32.PACK_AB R5, RZ, R5 ;  /* 0x00000005ff05723e */ /* 0x000fc800000000ff */
[----:B0-----:R-:W-:Y:S01]  /*49f0*/  PRMT R14, R5, 0x7610, R14 ;  /* 0x00007610050e7816 */ /* 0x001fe2000000000e */
[----:B------:R-:W-:-:S05]  /*4a00*/  @P2 IMAD.MOV.U32 R5, RZ, RZ, R11 ;  /* 0x000000ffff052224 */ /* 0x000fca00078e000b */
[----:B------:R0:W-:Y:S01]  /*4a10*/  @P2 STG.E.U16 desc[UR38][R4.64+0xf0], R14 ;  /* 0x0000f00e04002986 */ /* 0x0001e2000c101526 */
[----:B------:R-:W-:Y:S05]  /*4a20*/  @!P3 BRA `(.L_x_149) ;  /* 0x000000000004b947 */ /* 0x000fea0003800000 */
[----:B------:R0:W5:Y:S02]  /*4a30*/  LDG.E.LTC128B.U16 R24, desc[UR38][R6.64+0xf2] ;  /* 0x0000f22606187981 */ /* 0x000164000c1e1520 */
.L_x_149:
[----:B------:R-:W-:Y:S05]  /*4a40*/  BSYNC B1 ;  /* 0x0000000000017941 */ /* 0x000fea0003800000 */
.L_x_148:
        /* <DEDUP_REMOVED lines=9> */
.L_x_151:
[----:B------:R-:W-:Y:S05]  /*4ae0*/  BSYNC B1 ;  /* 0x0000000000017941 */ /* 0x000fea0003800000 */
.L_x_150:
[----:B-----5:R-:W-:Y:S01]  /*4af0*/  HADD2.F32 R5, -RZ, R24.H0_H0 ;  /* 0x20000018ff057230 */ /* 0x020fe20000004100 */
[----:B------:R-:W-:Y:S01]  /*4b00*/  ISETP.GT.AND P0, PT, R3, 0x8, P0 ;  /* 0x000000080300780c */ /* 0x000fe20000704270 */
[----:B0-----:R-:W-:Y:S01]  /*4b10*/  @P1 IMAD.MOV.U32 R4, RZ, RZ, R12 ;  /* 0x000000ffff041224 */ /* 0x001fe200078e000c */
[----:B------:R-:W-:Y:S02]  /*4b20*/  BSSY B1, `(.L_x_152) ;  /* 0x0000009000017945 */ /* 0x000fe40003800000 */
[----:B------:R-:W-:-:S04]  /*4b30*/  FMUL R5, R5, R88 ;  /* 0x0000005805057220 */ /* 0x000fc80000400000 */
[----:B------:R-:W-:-:S05]  /*4b40*/  FFMA R5, R86, R19, R5 ;  /* 0x0000001356057223 */ /* 0x000fca0000000005 */
[----:B------:R-:W-:-:S04]  /*4b50*/  F2FP.F16.F32.PACK_AB R5, RZ, R5 ;  /* 0x00000005ff05723e */ /* 0x000fc800000000ff */
[----:B-1-3--:R-:W-:Y:S01]  /*4b60*/  PRMT R6, R5, 0x7610, R6 ;  /* 0x0000761005067816 */ /* 0x00afe20000000006 */
[----:B------:R-:W-:-:S05]  /*4b70*/  @P1 IMAD.MOV.U32 R5, RZ, RZ, R13 ;  /* 0x000000ffff051224 */ /* 0x000fca00078e000d */
[----:B------:R0:W-:Y:S01]  /*4b80*/  @P1 STG.E.U16 desc[UR38][R4.64+0xf0], R6 ;  /* 0x0000f00604001986 */ /* 0x0001e2000c101526 */
[----:B------:R-:W-:Y:S05]  /*4b90*/  @!P0 BRA `(.L_x_153) ;  /* 0x0000000000048947 */ /* 0x000fea0003800000 */
[----:B------:R1:W5:Y:S02]  /*4ba0*/  LDG.E.LTC128B.U16 R24, desc[UR38][R8.64+0xf2] ;  /* 0x0000f22608187981 */ /* 0x000364000c1e1520 */
.L_x_153:
[----:B------:R-:W-:Y:S05]  /*4bb0*/  BSYNC B1 ;  /* 0x0000000000017941 */ /* 0x000fea0003800000 */
.L_x_152:
[----:B------:R-:W-:Y:S05]  /*4bc0*/  @!P0 BRA `(.L_x_154) ;  /* 0x0000001000e88947 */ /* 0x000fea0003800000 */
[----:B-----5:R-:W-:-:S05]  /*4bd0*/  HADD2.F32 R3, -RZ, R24.H0_H0 ;  /* 0x20000018ff037230 */ /* 0x020fca0000004100 */
[----:B0-----:R-:W-:-:S04]  /*4be0*/  FMUL R4, R3, R88 ;  /* 0x0000005803047220 */ /* 0x001fc80000400000 */
[----:B------:R-:W-:-:S05]  /*4bf0*/  FFMA R4, R87, R19, R4 ;  /* 0x0000001357047223 */ /* 0x000fca0000000004 */
[----:B------:R-:W-:-:S05]  /*4c00*/  F2FP.F16.F32.PACK_AB R4, RZ, R4 ;  /* 0x00000004ff04723e */ /* 0x000fca00000000ff */
[----:B------:R3:W-:Y:S01]  /*4c10*/  STG.E.U16 desc[UR38][R12.64+0xf2], R4 ;  /* 0x0000f2040c007986 */ /* 0x0007e2000c101526 */
[----:B------:R-:W-:Y:S05]  /*4c20*/  BRA `(.L_x_154) ;  /* 0x0000001000d07947 */ /* 0x000fea0003800000 */
.L_x_29:
[----:B------:R-:W-:Y:S01]  /*4c30*/  ISETP.GT.AND P3, PT, R4, 0x1, PT ;  /* 0x000000010400780c */ /* 0x000fe20003f64270 */
[----:B------:R-:W-:Y:S01]  /*4c40*/  ULDC.64 UR4, c[0x0][0x5c0] ;  /* 0x0001700000047ab9 */ /* 0x000fe20000000a00 */
[-C--:B------:R-:W-:Y:S01]  /*4c50*/  FMUL R24, R24, R19.reuse ;  /* 0x0000001318187220 */ /* 0x080fe20000400000 */
[----:B------:R-:W-:Y:S01]  /*4c60*/  LEA R6, P4, R102, UR4, 0x1 ;  /* 0x0000000466067c11 */ /* 0x000fe2000f8808ff */
[-C--:B------:R-:W-:Y:S01]  /*4c70*/  FMUL R25, R25, R19.reuse ;  /* 0x0000001319197220 */ /* 0x080fe20000400000 */
[----:B------:R-:W-:Y:S01]  /*4c80*/  ISETP.GT.AND P0, PT, R3, RZ, P3 ;  /* 0x000000ff0300720c */ /* 0x000fe20001f04270 */
[-C--:B------:R-:W-:Y:S01]  /*4c90*/  FMUL R26, R26, R19.reuse ;  /* 0x000000131a1a7220 */ /* 0x080fe20000400000 */
[----:B------:R-:W-:Y:S01]  /*4ca0*/  F2FP.F16.F32.PACK_AB R24, RZ, R24 ;  /* 0x00000018ff18723e */ /* 0x000fe200000000ff */
[-C--:B------:R-:W-:Y:S01]  /*4cb0*/  FMUL R27, R27, R19.reuse ;  /* 0x000000131b1b7220 */ /* 0x080fe20000400000 */
[----:B------:R-:W-:Y:S01]  /*4cc0*/  LEA.HI.X R7, R102, UR5, R113, 0x1, P4 ;  /* 0x0000000566077c11 */ /* 0x000fe2000a0f0c71 */
[----:B------:R-:W-:Y:S01]  /*4cd0*/  FMUL R28, R28, R19 ;  /* 0x000000131c1c7220 */ /* 0x000fe20000400000 */
[----:B------:R-:W-:Y:S01]  /*4ce0*/  F2FP.F16.F32.PACK_AB R25, RZ, R25 ;  /* 0x00000019ff19723e */ /* 0x000fe200000000ff */
[-C--:B------:R-:W-:Y:S01]  /*4cf0*/  FMUL R29, R29, R19.reuse ;  /* 0x000000131d1d7220 */ /* 0x080fe20000400000 */
[----:B------:R-:W-:Y:S01]  /*4d00*/  ISETP.GT.AND P2, PT, R3, 0x8, P2 ;  /* 0x000000080300780c */ /* 0x000fe20001744270 */
[----:B------:R-:W-:Y:S01]  /*4d10*/  @P1 STG.E.U16 desc[UR38][R6.64], R24 ;  /* 0x0000001806001986 */ /* 0x000fe2000c101526 */
[----:B------:R-:W-:Y:S01]  /*4d20*/  ISETP.GT.AND P1, PT, R4, 0x8, PT ;  /* 0x000000080400780c */ /* 0x000fe20003f24270 */
[-C--:B------:R-:W-:Y:S01]  /*4d30*/  FMUL R30, R30, R19.reuse ;  /* 0x000000131e1e7220 */ /* 0x080fe20000400000 */
[C---:B------:R-:W-:Y:S01]  /*4d40*/  SHF.L.U64.HI R5, R92.reuse, 0x1, R91 ;  /* 0x000000015c057819 */ /* 0x040fe2000001025b */
[----:B------:R-:W-:Y:S01]  /*4d50*/  @P0 STG.E.U16 desc[UR38][R6.64+0x2], R25 ;  /* 0x0000021906000986 */ /* 0x000fe2000c101526 */
[----:B------:R-:W-:Y:S01]  /*4d60*/  LEA R8, P5, R92, R6, 0x1 ;  /* 0x000000065c087211 */ /* 0x000fe200078a08ff */
[-C--:B------:R-:W-:Y:S01]  /*4d70*/  FMUL R31, R31, R19.reuse ;  /* 0x000000131f1f7220 */ /* 0x080fe20000400000 */
[----:B------:R-:W-:Y:S01]  /*4d80*/  ISETP.GT.AND P3, PT, R3, 0x8, P3 ;  /* 0x000000080300780c */ /* 0x000fe20001f64270 */
[-C--:B------:R-:W-:Y:S01]  /*4d90*/  FMUL R32, R32, R19.reuse ;  /* 0x0000001320207220 */ /* 0x080fe20000400000 */
[----:B------:R-:W-:Y:S01]  /*4da0*/  ISETP.GT.AND P0, PT, R4, 0x9, PT ;  /* 0x000000090400780c */ /* 0x000fe20003f04270 */
[----:B------:R-:W-:Y:S01]  /*4db0*/  IMAD.X R9, R5, 0x1, R7, P5 ;  /* 0x0000000105097824 */ /* 0x000fe200028e0607 */
[----:B------:R-:W-:Y:S01]  /*4dc0*/  ISETP.GT.AND P4, PT, R3, RZ, P1 ;  /* 0x000000ff0300720c */ /* 0x000fe20000f84270 */
[-C--:B------:R-:W-:Y:S01]  /*4dd0*/  FMUL R33, R33, R19.reuse ;  /* 0x0000001321217220 */ /* 0x080fe20000400000 */
[----:B------:R-:W-:Y:S01]  /*4de0*/  F2FP.F16.F32.PACK_AB R26, RZ, R26 ;  /* 0x0000001aff1a723e */ /* 0x000fe200000000ff */
[-C--:B------:R-:W-:Y:S01]  /*4df0*/  FMUL R34, R34, R19.reuse ;  /* 0x0000001322227220 */ /* 0x080fe20000400000 */
[----:B------:R-:W-:Y:S01]  /*4e00*/  ISETP.GT.AND P5, PT, R3, RZ, P0 ;  /* 0x000000ff0300720c */ /* 0x000fe200007a4270 */
[----:B------:R-:W-:Y:S01]  /*4e10*/  FMUL R35, R35, R19 ;  /* 0x0000001323237220 */ /* 0x000fe20000400000 */
[----:B------:R-:W-:Y:S01]  /*4e20*/  F2FP.F16.F32.PACK_AB R27, RZ, R27 ;  /* 0x0000001bff1b723e */ /* 0x000fe200000000ff */
[----:B------:R-:W-:Y:S01]  /*4e30*/  @P2 STG.E.U16 desc[UR38][R8.64], R26 ;  /* 0x0000001a08002986 */ /* 0x000fe2000c101526 */
[----:B------:R-:W-:Y:S01]  /*4e40*/  F2FP.F16.F32.PACK_AB R28, RZ, R28 ;  /* 0x0000001cff1c723e */ /* 0x000fe200000000ff */
[-C--:B------:R-:W-:Y:S01]  /*4e50*/  FMUL R36, R36, R19.reuse ;  /* 0x0000001324247220 */ /* 0x080fe20000400000 */
[----:B------:R-:W-:Y:S01]  /*4e60*/  ISETP.GT.AND P2, PT, R3, 0x8, P1 ;  /* 0x000000080300780c */ /* 0x000fe20000f44270 */
[----:B------:R-:W-:Y:S01]  /*4e70*/  @P3 STG.E.U16 desc[UR38][R8.64+0x2], R27 ;  /* 0x0000021b08003986 */ /* 0x000fe2000c101526 */
[----:B------:R-:W-:Y:S01]  /*4e80*/  ISETP.GT.AND P1, PT, R4, 0x10, PT ;  /* 0x000000100400780c */ /* 0x000fe20003f24270 */
[----:B------:R-:W-:Y:S01]  /*4e90*/  FMUL R37, R37, R19 ;  /* 0x0000001325257220 */ /* 0x000fe20000400000 */
[----:B------:R-:W-:Y:S01]  /*4ea0*/  F2FP.F16.F32.PACK_AB R29, RZ, R29 ;  /* 0x0000001dff1d723e */ /* 0x000fe200000000ff */
[----:B------:R-:W-:Y:S01]  /*4eb0*/  @P4 STG.E.U16 desc[UR38][R6.64+0x10], R28 ;  /* 0x0000101c06004986 */ /* 0x000fe2000c101526 */
[C---:B------:R-:W-:Y:S01]  /*4ec0*/  ISETP.GT.AND P3, PT, R3.reuse, 0x8, P0 ;  /* 0x000000080300780c */ /* 0x040fe20000764270 */
[-C--:B------:R-:W-:Y:S01]  /*4ed0*/  FMUL R38, R38, R19.reuse ;  /* 0x0000001326267220 */ /* 0x080fe20000400000 */
[----:B------:R-:W-:Y:S01]  /*4ee0*/  ISETP.GT.AND P0, PT, R4, 0x11, PT ;  /* 0x000000110400780c */ /* 0x000fe20003f04270 */
[----:B------:R-:W-:Y:S01]  /*4ef0*/  @P5 STG.E.U16 desc[UR38][R6.64+0x12], R29 ;  /* 0x0000121d06005986 */ /* 0x000fe2000c101526 */
        /* <DEDUP_REMOVED lines=161> */
[----:B------:R-:W-:Y:S01]  /*5910*/  FMUL R87, R87, R19 ;  /* 0x0000001357577220 */ /* 0x000fe20000400000 */
[----:B------:R-:W-:-:S02]  /*5920*/  F2FP.F16.F32.PACK_AB R62, RZ, R62 ;  /* 0x0000003eff3e723e */ /* 0x000fc400000000ff */
[C---:B------:R-:W-:Y:S02]  /*5930*/  ISETP.GT.AND P5, PT, R3.reuse, RZ, P0 ;  /* 0x000000ff0300720c */ /* 0x040fe400007a4270 */
[----:B------:R-:W-:Y:S01]  /*5940*/  F2FP.F16.F32.PACK_AB R63, RZ, R63 ;  /* 0x0000003fff3f723e */ /* 0x000fe200000000ff */
[----:B------:R-:W-:Y:S01]  /*5950*/  @P2 STG.E.U16 desc[UR38][R8.64+0x90], R62 ;  /* 0x0000903e08002986 */ /* 0x000fe2000c101526 */
[----:B------:R-:W-:Y:S02]  /*5960*/  F2FP.F16.F32.PACK_AB R64, RZ, R64 ;  /* 0x00000040ff40723e */ /* 0x000fe400000000ff */
[C---:B------:R-:W-:Y:S01]  /*5970*/  ISETP.GT.AND P2, PT, R3.reuse, 0x8, P1 ;  /* 0x000000080300780c */ /* 0x040fe20000f44270 */
[----:B------:R-:W-:Y:S01]  /*5980*/  @P3 STG.E.U16 desc[UR38][R8.64+0x92], R63 ;  /* 0x0000923f08003986 */ /* 0x000fe2000c101526 */
[----:B------:R-:W-:Y:S02]  /*5990*/  ISETP.GT.AND P1, PT, R4, 0x58, PT ;  /* 0x000000580400780c */ /* 0x000fe40003f24270 */
[----:B------:R-:W-:Y:S01]  /*59a0*/  F2FP.F16.F32.PACK_AB R65, RZ, R65 ;  /* 0x00000041ff41723e */ /* 0x000fe200000000ff */
[----:B------:R-:W-:Y:S01]  /*59b0*/  @P4 STG.E.U16 desc[UR38][R6.64+0xa0], R64 ;  /* 0x0000a04006004986 */ /* 0x000fe2000c101526 */
[----:B------:R-:W-:-:S02]  /*59c0*/  ISETP.GT.AND P3, PT, R3, 0x8, P0 ;  /* 0x000000080300780c */ /* 0x000fc40000764270 */
[----:B------:R-:W-:Y:S01]  /*59d0*/  ISETP.GT.AND P0, PT, R4, 0x59, PT ;  /* 0x000000590400780c */ /* 0x000fe20003f04270 */
[----:B------:R-:W-:Y:S01]  /*59e0*/  @P5 STG.E.U16 desc[UR38][R6.64+0xa2], R65 ;  /* 0x0000a24106005986 */ /* 0x000fe2000c101526 */
[C---:B------:R-:W-:Y:S02]  /*59f0*/  ISETP.GT.AND P4, PT, R3.reuse, RZ, P1 ;  /* 0x000000ff0300720c */ /* 0x040fe40000f84270 */
[----:B------:R-:W-:Y:S02]  /*5a00*/  F2FP.F16.F32.PACK_AB R66, RZ, R66 ;  /* 0x00000042ff42723e */ /* 0x000fe400000000ff */
[----:B------:R-:W-:Y:S02]  /*5a10*/  ISETP.GT.AND P5, PT, R3, RZ, P0 ;  /* 0x000000ff0300720c */ /* 0x000fe400007a4270 */
[----:B------:R-:W-:Y:S01]  /*5a20*/  F2FP.F16.F32.PACK_AB R67, RZ, R67 ;  /* 0x00000043ff43723e */ /* 0x000fe200000000ff */
[----:B------:R-:W-:Y:S01]  /*5a30*/  @P2 STG.E.U16 desc[UR38][R8.64+0xa0], R66 ;  /* 0x0000a04208002986 */ /* 0x000fe2000c101526 */
[----:B------:R-:W-:-:S02]  /*5a40*/  F2FP.F16.F32.PACK_AB R68, RZ, R68 ;  /* 0x00000044ff44723e */ /* 0x000fc400000000ff */
[C---:B------:R-:W-:Y:S01]  /*5a50*/  ISETP.GT.AND P2, PT, R3.reuse, 0x8, P1 ;  /* 0x000000080300780c */ /* 0x040fe20000f44270 */
[----:B------:R-:W-:Y:S01]  /*5a60*/  @P3 STG.E.U16 desc[UR38][R8.64+0xa2], R67 ;  /* 0x0000a24308003986 */ /* 0x000fe2000c101526 */
[C---:B------:R-:W-:Y:S02]  /*5a70*/  ISETP.GT.AND P1, PT, R4.reuse, 0x60, PT ;  /* 0x000000600400780c */ /* 0x040fe40003f24270 */
[----:B------:R-:W-:Y:S01]  /*5a80*/  F2FP.F16.F32.PACK_AB R69, RZ, R69 ;  /* 0x00000045ff45723e */ /* 0x000fe200000000ff */
[----:B------:R-:W-:Y:S01]  /*5a90*/  @P4 STG.E.U16 desc[UR38][R6.64+0xb0], R68 ;  /* 0x0000b04406004986 */ /* 0x000fe2000c101526 */
[C---:B------:R-:W-:Y:S02]  /*5aa0*/  ISETP.GT.AND P3, PT, R3.reuse, 0x8, P0 ;  /* 0x000000080300780c */ /* 0x040fe40000764270 */
[----:B------:R-:W-:Y:S01]  /*5ab0*/  ISETP.GT.AND P0, PT, R4, 0x61, PT ;  /* 0x000000610400780c */ /* 0x000fe20003f04270 */
[----:B------:R-:W-:Y:S01]  /*5ac0*/  @P5 STG.E.U16 desc[UR38][R6.64+0xb2], R69 ;  /* 0x0000b24506005986 */ /* 0x000fe2000c101526 */
[----:B------:R-:W-:-:S02]  /*5ad0*/  ISETP.GT.AND P4, PT, R3, RZ, P1 ;  /* 0x000000ff0300720c */ /* 0x000fc40000f84270 */
[C---:B------:R-:W-:Y:S02]  /*5ae0*/  ISETP.GT.AND P5, PT, R3.reuse, RZ, P0 ;  /* 0x000000ff0300720c */ /* 0x040fe400007a4270 */
[----:B------:R-:W-:Y:S02]  /*5af0*/  F2FP.F16.F32.PACK_AB R70, RZ, R70 ;  /* 0x00000046ff46723e */ /* 0x000fe400000000ff */
[----:B------:R-:W-:Y:S02]  /*5b00*/  F2FP.F16.F32.PACK_AB R71, RZ, R71 ;  /* 0x00000047ff47723e */ /* 0x000fe400000000ff */
[----:B------:R-:W-:Y:S01]  /*5b10*/  F2FP.F16.F32.PACK_AB R72, RZ, R72 ;  /* 0x00000048ff48723e */ /* 0x000fe200000000ff */
[----:B------:R-:W-:Y:S01]  /*5b20*/  @P2 STG.E.U16 desc[UR38][R8.64+0xb0], R70 ;  /* 0x0000b04608002986 */ /* 0x000fe2000c101526 */
[----:B------:R-:W-:Y:S02]  /*5b30*/  F2FP.F16.F32.PACK_AB R73, RZ, R73 ;  /* 0x00000049ff49723e */ /* 0x000fe400000000ff */
[C---:B------:R-:W-:Y:S01]  /*5b40*/  ISETP.GT.AND P1, PT, R3.reuse, 0x8, P1 ;  /* 0x000000080300780c */ /* 0x040fe20000f24270 */
[----:B------:R-:W-:Y:S01]  /*5b50*/  @P3 STG.E.U16 desc[UR38][R8.64+0xb2], R71 ;  /* 0x0000b24708003986 */ /* 0x000fe2000c101526 */
[----:B------:R-:W-:-:S02]  /*5b60*/  ISETP.GT.AND P2, PT, R3, 0x8, P0 ;  /* 0x000000080300780c */ /* 0x000fc40000744270 */
[C---:B------:R-:W-:Y:S01]  /*5b70*/  ISETP.GT.AND P0, PT, R4.reuse, 0x69, PT ;  /* 0x000000690400780c */ /* 0x040fe20003f04270 */
[----:B------:R-:W-:Y:S01]  /*5b80*/  @P4 STG.E.U16 desc[UR38][R6.64+0xc0], R72 ;  /* 0x0000c04806004986 */ /* 0x000fe2000c101526 */
[----:B------:R-:W-:Y:S02]  /*5b90*/  ISETP.GT.AND P4, PT, R4, 0x68, PT ;  /* 0x000000680400780c */ /* 0x000fe40003f84270 */
[----:B------:R-:W-:Y:S01]  /*5ba0*/  F2FP.F16.F32.PACK_AB R74, RZ, R74 ;  /* 0x0000004aff4a723e */ /* 0x000fe200000000ff */
[----:B------:R-:W-:Y:S01]  /*5bb0*/  @P5 STG.E.U16 desc[UR38][R6.64+0xc2], R73 ;  /* 0x0000c24906005986 */ /* 0x000fe2000c101526 */
[C---:B------:R-:W-:Y:S02]  /*5bc0*/  ISETP.GT.AND P5, PT, R3.reuse, RZ, P4 ;  /* 0x000000ff0300720c */ /* 0x040fe400027a4270 */
[----:B------:R-:W-:Y:S01]  /*5bd0*/  ISETP.GT.AND P3, PT, R3, RZ, P0 ;  /* 0x000000ff0300720c */ /* 0x000fe20000764270 */
[----:B------:R-:W-:Y:S01]  /*5be0*/  @P1 STG.E.U16 desc[UR38][R8.64+0xc0], R74 ;  /* 0x0000c04a08001986 */ /* 0x000fe2000c101526 */
[----:B------:R-:W-:-:S02]  /*5bf0*/  F2FP.F16.F32.PACK_AB R75, RZ, R75 ;  /* 0x0000004bff4b723e */ /* 0x000fc400000000ff */
[----:B------:R-:W-:Y:S02]  /*5c00*/  F2FP.F16.F32.PACK_AB R76, RZ, R76 ;  /* 0x0000004cff4c723e */ /* 0x000fe400000000ff */
[C---:B------:R-:W-:Y:S01]  /*5c10*/  ISETP.GT.AND P4, PT, R3.reuse, 0x8, P4 ;  /* 0x000000080300780c */ /* 0x040fe20002784270 */
[----:B------:R-:W-:Y:S01]  /*5c20*/  @P2 STG.E.U16 desc[UR38][R8.64+0xc2], R75 ;  /* 0x0000c24b08002986 */ /* 0x000fe2000c101526 */
[----:B------:R-:W-:Y:S02]  /*5c30*/  F2FP.F16.F32.PACK_AB R77, RZ, R77 ;  /* 0x0000004dff4d723e */ /* 0x000fe400000000ff */
[C---:B------:R-:W-:Y:S01]  /*5c40*/  ISETP.GT.AND P2, PT, R4.reuse, 0x71, PT ;  /* 0x000000710400780c */ /* 0x040fe20003f44270 */
[----:B------:R-:W-:Y:S01]  /*5c50*/  @P5 STG.E.U16 desc[UR38][R6.64+0xd0], R76 ;  /* 0x0000d04c06005986 */ /* 0x000fe2000c101526 */
[----:B------:R-:W-:Y:S02]  /*5c60*/  ISETP.GT.AND P5, PT, R3, 0x8, P0 ;  /* 0x000000080300780c */ /* 0x000fe400007a4270 */
[C---:B------:R-:W-:Y:S01]  /*5c70*/  ISETP.GT.AND P1, PT, R4.reuse, 0x78, PT ;  /* 0x000000780400780c */ /* 0x040fe20003f24270 */
[----:B------:R-:W-:Y:S01]  /*5c80*/  @P3 STG.E.U16 desc[UR38][R6.64+0xd2], R77 ;  /* 0x0000d24d06003986 */ /* 0x000fe2000c101526 */
[----:B------:R-:W-:-:S02]  /*5c90*/  ISETP.GT.AND P3, PT, R4, 0x70, PT ;  /* 0x000000700400780c */ /* 0x000fc40003f64270 */
[----:B------:R-:W-:Y:S01]  /*5ca0*/  ISETP.GT.AND P0, PT, R4, 0x79, PT ;  /* 0x000000790400780c */ /* 0x000fe20003f04270 */
[----:B------:R-:W-:Y:S01]  /*5cb0*/  @P4 IMAD.MOV.U32 R4, RZ, RZ, R8 ;  /* 0x000000ffff044224 */ /* 0x000fe200078e0008 */
[----:B------:R-:W-:Y:S01]  /*5cc0*/  F2FP.F16.F32.PACK_AB R78, RZ, R78 ;  /* 0x0000004eff4e723e */ /* 0x000fe200000000ff */
[----:B------:R-:W-:Y:S01]  /*5cd0*/  @P4 IMAD.MOV.U32 R5, RZ, RZ, R9 ;  /* 0x000000ffff054224 */ /* 0x000fe200078e0009 */
[----:B------:R-:W-:Y:S02]  /*5ce0*/  F2FP.F16.F32.PACK_AB R79, RZ, R79 ;  /* 0x0000004fff4f723e */ /* 0x000fe400000000ff */
[----:B------:R-:W-:Y:S02]  /*5cf0*/  F2FP.F16.F32.PACK_AB R80, RZ, R80 ;  /* 0x00000050ff50723e */ /* 0x000fe400000000ff */
[----:B------:R0:W-:Y:S01]  /*5d00*/  @P4 STG.E.U16 desc[UR38][R4.64+0xd0], R78 ;  /* 0x0000d04e04004986 */ /* 0x0001e2000c101526 */
[----:B------:R-:W-:Y:S02]  /*5d10*/  ISETP.GT.AND P4, PT, R3, RZ, P2 ;  /* 0x000000ff0300720c */ /* 0x000fe40001784270 */
[----:B------:R-:W-:-:S02]  /*5d20*/  F2FP.F16.F32.PACK_AB R81, RZ, R81 ;  /* 0x00000051ff51723e */ /* 0x000fc400000000ff */
[----:B------:R-:W-:Y:S02]  /*5d30*/  ISETP.GT.AND P2, PT, R3, 0x8, P2 ;  /* 0x000000080300780c */ /* 0x000fe40001744270 */
[----:B------:R-:W-:Y:S02]  /*5d40*/  F2FP.F16.F32.PACK_AB R82, RZ, R82 ;  /* 0x00000052ff52723e */ /* 0x000fe400000000ff */
[----:B------:R-:W-:Y:S02]  /*5d50*/  F2FP.F16.F32.PACK_AB R83, RZ, R83 ;  /* 0x00000053ff53723e */ /* 0x000fe400000000ff */
[----:B------:R-:W-:Y:S01]  /*5d60*/  F2FP.F16.F32.PACK_AB R84, RZ, R84 ;  /* 0x00000054ff54723e */ /* 0x000fe200000000ff */
[----:B0-----:R-:W-:Y:S01]  /*5d70*/  @P5 IMAD.MOV.U32 R4, RZ, RZ, R8 ;  /* 0x000000ffff045224 */ /* 0x001fe200078e0008 */
[----:B------:R-:W-:Y:S01]  /*5d80*/  F2FP.F16.F32.PACK_AB R85, RZ, R85 ;  /* 0x00000055ff55723e */ /* 0x000fe200000000ff */
[----:B------:R-:W-:Y:S01]  /*5d90*/  @P5 IMAD.MOV.U32 R5, RZ, RZ, R9 ;  /* 0x000000ffff055224 */ /* 0x000fe200078e0009 */
[----:B------:R-:W-:-:S02]  /*5da0*/  F2FP.F16.F32.PACK_AB R86, RZ, R86 ;  /* 0x00000056ff56723e */ /* 0x000fc400000000ff */
[----:B------:R-:W-:Y:S02]  /*5db0*/  F2FP.F16.F32.PACK_AB R87, RZ, R87 ;  /* 0x00000057ff57723e */ /* 0x000fe400000000ff */
[----:B------:R0:W-:Y:S01]  /*5dc0*/  @P5 STG.E.U16 desc[UR38][R4.64+0xd2], R79 ;  /* 0x0000d24f04005986 */ /* 0x0001e2000c101526 */
[C---:B------:R-:W-:Y:S02]  /*5dd0*/  ISETP.GT.AND P5, PT, R3.reuse, RZ, P3 ;  /* 0x000000ff0300720c */ /* 0x040fe40001fa4270 */
[----:B------:R-:W-:-:S11]  /*5de0*/  ISETP.GT.AND P3, PT, R3, 0x8, P3 ;  /* 0x000000080300780c */ /* 0x000fd60001f64270 */
[----:B0-----:R-:W-:Y:S02]  /*5df0*/  @P5 IMAD.MOV.U32 R4, RZ, RZ, R6 ;  /* 0x000000ffff045224 */ /* 0x001fe400078e0006 */
[----:B------:R-:W-:-:S05]  /*5e00*/  @P5 IMAD.MOV.U32 R5, RZ, RZ, R7 ;  /* 0x000000ffff055224 */ /* 0x000fca00078e0007 */
[----:B------:R0:W-:Y:S01]  /*5e10*/  @P5 STG.E.U16 desc[UR38][R4.64+0xe0], R80 ;  /* 0x0000e05004005986 */ /* 0x0001e2000c101526 */
[C---:B------:R-:W-:Y:S02]  /*5e20*/  ISETP.GT.AND P5, PT, R3.reuse, RZ, P0 ;  /* 0x000000ff0300720c */ /* 0x040fe400007a4270 */
[----:B------:R-:W-:Y:S01]  /*5e30*/  ISETP.GT.AND P0, PT, R3, 0x8, P0 ;  /* 0x000000080300780c */ /* 0x000fe20000704270 */
[----:B0-----:R-:W-:Y:S02]  /*5e40*/  @P4 IMAD.MOV.U32 R4, RZ, RZ, R6 ;  /* 0x000000ffff044224 */ /* 0x001fe400078e0006 */
[----:B------:R-:W-:-:S05]  /*5e50*/  @P4 IMAD.MOV.U32 R5, RZ, RZ, R7 ;  /* 0x000000ffff054224 */ /* 0x000fca00078e0007 */
[----:B------:R0:W-:Y:S01]  /*5e60*/  @P4 STG.E.U16 desc[UR38][R4.64+0xe2], R81 ;  /* 0x0000e25104004986 */ /* 0x0001e2000c101526 */
[C---:B------:R-:W-:Y:S02]  /*5e70*/  ISETP.GT.AND P4, PT, R3.reuse, RZ, P1 ;  /* 0x000000ff0300720c */ /* 0x040fe40000f84270 */
[----:B------:R-:W-:Y:S01]  /*5e80*/  ISETP.GT.AND P1, PT, R3, 0x8, P1 ;  /* 0x000000080300780c */ /* 0x000fe20000f24270 */
[----:B0-----:R-:W-:Y:S02]  /*5e90*/  @P3 IMAD.MOV.U32 R4, RZ, RZ, R8 ;  /* 0x000000ffff043224 */ /* 0x001fe400078e0008 */
[----:B------:R-:W-:-:S05]  /*5ea0*/  @P3 IMAD.MOV.U32 R5, RZ, RZ, R9 ;  /* 0x000000ffff053224 */ /* 0x000fca00078e0009 */
[----:B------:R0:W-:Y:S02]  /*5eb0*/  @P3 STG.E.U16 desc[UR38][R4.64+0xe0], R82 ;  /* 0x0000e05204003986 */ /* 0x0001e4000c101526 */
[----:B0-----:R-:W-:Y:S02]  /*5ec0*/  @P2 IMAD.MOV.U32 R4, RZ, RZ, R8 ;  /* 0x000000ffff042224 */ /* 0x001fe400078e0008 */
[----:B------:R-:W-:-:S05]  /*5ed0*/  @P2 IMAD.MOV.U32 R5, RZ, RZ, R9 ;  /* 0x000000ffff052224 */ /* 0x000fca00078e0009 */
[----:B------:R0:W-:Y:S02]  /*5ee0*/  @P2 STG.E.U16 desc[UR38][R4.64+0xe2], R83 ;  /* 0x0000e25304002986 */ /* 0x0001e4000c101526 */
[----:B0-----:R-:W-:Y:S02]  /*5ef0*/  @P4 IMAD.MOV.U32 R4, RZ, RZ, R6 ;  /* 0x000000ffff044224 */ /* 0x001fe400078e0006 */
[----:B------:R-:W-:-:S05]  /*5f00*/  @P4 IMAD.MOV.U32 R5, RZ, RZ, R7 ;  /* 0x000000ffff054224 */ /* 0x000fca00078e0007 */
[----:B------:R0:W-:Y:S04]  /*5f10*/  @P4 STG.E.U16 desc[UR38][R4.64+0xf0], R84 ;  /* 0x0000f05404004986 */ /* 0x0001e8000c101526 */
[----:B------:R1:W-:Y:S01]  /*5f20*/  @P5 STG.E.U16 desc[UR38][R6.64+0xf2], R85 ;  /* 0x0000f25506005986 */ /* 0x0003e2000c101526 */
[----:B0-----:R-:W-:Y:S02]  /*5f30*/  @P1 IMAD.MOV.U32 R4, RZ, RZ, R8 ;  /* 0x000000ffff041224 */ /* 0x001fe400078e0008 */
[----:B------:R-:W-:-:S05]  /*5f40*/  @P1 IMAD.MOV.U32 R5, RZ, RZ, R9 ;  /* 0x000000ffff051224 */ /* 0x000fca00078e0009 */
[----:B------:R1:W-:Y:S04]  /*5f50*/  @P1 STG.E.U16 desc[UR38][R4.64+0xf0], R86 ;  /* 0x0000f05604001986 */ /* 0x0003e8000c101526 */
[----:B------:R1:W-:Y:S02]  /*5f60*/  @P0 STG.E.U16 desc[UR38][R8.64+0xf2], R87 ;  /* 0x0000f25708000986 */ /* 0x0003e4000c101526 */
.L_x_154:
[----:B------:R-:W-:Y:S05]  /*5f70*/  BSYNC B0 ;  /* 0x0000000000007941 */ /* 0x000fea0003800000 */
.L_x_28:
[----:B------:R-:W-:Y:S01]  /*5f80*/  IADD3 R16, P0, R16, UR36, RZ ;  /* 0x0000002410107c10 */ /* 0x000fe2000ff1e0ff */
[----:B------:R-:W-:Y:S01]  /*5f90*/  ULDC.64 UR4, c[0x0][0x650] ;  /* 0x0001940000047ab9 */ /* 0x000fe20000000a00 */
[----:B------:R-:W-:Y:S01]  /*5fa0*/  PRMT R3, RZ, 0x7610, R3 ;  /* 0x00007610ff037816 */ /* 0x000fe20000000003 */
[----:B------:R-:W-:Y:S01]  /*5fb0*/  IMAD.MOV.U32 R100, RZ, RZ, -0x1 ;  /* 0xffffffffff647424 */ /* 0x000fe200078e00ff */
[----:B------:R-:W-:Y:S01]  /*5fc0*/  IADD3.X R17, R17, UR42, RZ, P0, !PT ;  /* 0x0000002a11117c10 */ /* 0x000fe200087fe4ff */
[----:B------:R-:W-:Y:S01]  /*5fd0*/  IMAD.MOV.U32 R99, RZ, RZ, -0x1 ;  /* 0xffffffffff637424 */ /* 0x000fe200078e00ff */
[----:B------:R-:W-:-:S04]  /*5fe0*/  ISETP.GE.U32.AND P0, PT, R16, UR4, PT ;  /* 0x0000000410007c0c */ /* 0x000fc8000bf06070 */
[----:B------:R-:W-:-:S13]  /*5ff0*/  ISETP.GE.U32.AND.EX P0, PT, R17, UR5, PT, P0 ;  /* 0x0000000511007c0c */ /* 0x000fda000bf06100 */
[----:B------:R-:W-:Y:S05]  /*6000*/  @P0 BRA `(.L_x_155) ;  /* 0x00000004004c0947 */ /* 0x000fea0003800000 */
[----:B------:R-:W0:Y:S01]  /*6010*/  LDC.64 R10, c[0x0][0x628] ;  /* 0x00018a00ff0a7b82 */ /* 0x000e220000000a00 */
[----:B---3--:R-:W3:Y:S01]  /*6020*/  S2R R12, SR_CTAID.X ;  /* 0x00000000000c7919 */ /* 0x008ee20000002500 */
[----:B-12-4-:R-:W-:Y:S02]  /*6030*/  IMAD.MOV.U32 R8, RZ, RZ, R16 ;  /* 0x000000ffff087224 */ /* 0x016fe400078e0010 */
[----:B------:R-:W-:Y:S01]  /*6040*/  IMAD.MOV.U32 R9, RZ, RZ, R17 ;  /* 0x000000ffff097224 */ /* 0x000fe200078e0011 */
[----:B------:R-:W1:Y:S03]  /*6050*/  S2R R20, SR_CTAID.Y ;  /* 0x0000000000147919 */ /* 0x000e660000002600 */
[----:B------:R-:W2:Y:S08]  /*6060*/  LDC R0, c[0x0][0x630] ;  /* 0x00018c00ff007b82 */ /* 0x000eb00000000800 */
[----:B------:R-:W4:Y:S01]  /*6070*/  LDC.64 R14, c[0x0][0x620] ;  /* 0x00018800ff0e7b82 */ /* 0x000f220000000a00 */
[----:B0-----:R-:W-:-:S04]  /*6080*/  ISETP.NE.U32.AND P0, PT, R10, RZ, PT ;  /* 0x000000ff0a00720c */ /* 0x001fc80003f05070 */
[----:B------:R-:W-:-:S13]  /*6090*/  ISETP.NE.AND.EX P0, PT, R11, RZ, PT, P0 ;  /* 0x000000ff0b00720c */ /* 0x000fda0003f05300 */
[----:B-1234-:R-:W-:Y:S05]  /*60a0*/  @!P0 BRA `(.L_x_156) ;  /* 0x0000000000288947 */ /* 0x01efea0003800000 */
        /* <DEDUP_REMOVED lines=10> */
.L_x_156:
[-CC-:B------:R-:W-:Y:S01]  /*6150*/  SHF.R.U64 R99, R8, R0.reuse, R9.reuse ;  /* 0x0000000008637219 */ /* 0x180fe20000001209 */
[----:B------:R-:W0:Y:S01]  /*6160*/  LDC.64 R26, c[0x0][0x640] ;  /* 0x00019000ff1a7b82 */ /* 0x000e220000000a00 */
[----:B------:R-:W-:Y:S01]  /*6170*/  SHF.R.U32.HI R0, RZ, R0, R9 ;  /* 0x00000000ff007219 */ /* 0x000fe20000011609 */
[----:B------:R-:W-:Y:S01]  /*6180*/  ULDC UR4, c[0x0][0x150] ;  /* 0x0000540000047ab9 */ /* 0x000fe20000000800 */
[----:B------:R-:W-:Y:S02]  /*6190*/  IADD3 R3, P0, RZ, -R99, RZ ;  /* 0x80000063ff037210 */ /* 0x000fe40007f1e0ff */
[----:B------:R-:W-:-:S03]  /*61a0*/  I2FP.F32.U32 R7, R12 ;  /* 0x0000000c00077245 */ /* 0x000fc60000201000 */
[----:B------:R-:W1:Y:S01]  /*61b0*/  LDC R6, c[0x0][0x618] ;  /* 0x00018600ff067b82 */ /* 0x000e620000000800 */
[----:B------:R-:W-:Y:S02]  /*61c0*/  IMAD.X R5, RZ, RZ, ~R0, P0 ;  /* 0x000000ffff057224 */ /* 0x000fe400000e0e00 */
[----:B------:R-:W-:Y:S01]  /*61d0*/  FMUL R7, R7, UR4 ;  /* 0x0000000407077c20 */ /* 0x000fe20008400000 */
[----:B------:R-:W-:Y:S01]  /*61e0*/  ULDC UR4, c[0x0][0x154] ;  /* 0x0000550000047ab9 */ /* 0x000fe20000000800 */
[-C--:B------:R-:W-:Y:S02]  /*61f0*/  IMAD R0, R5, R14.reuse, RZ ;  /* 0x0000000e05007224 */ /* 0x080fe400078e02ff */
[C---:B------:R-:W-:Y:S01]  /*6200*/  IMAD.WIDE.U32 R4, R3.reuse, R14, R16 ;  /* 0x0000000e03047225 */ /* 0x040fe200078e0010 */
[----:B------:R-:W2:Y:S01]  /*6210*/  LDC R8, c[0x0][0x608] ;  /* 0x00018200ff087b82 */ /* 0x000ea20000000800 */
[----:B------:R-:W3:Y:S02]  /*6220*/  F2I.U32.TRUNC.NTZ R7, R7 ;  /* 0x0000000700077305 */ /* 0x000ee4000020f000 */
[----:B------:R-:W-:Y:S01]  /*6230*/  IMAD R3, R3, R15, R0 ;  /* 0x0000000f03037224 */ /* 0x000fe200078e0200 */
[----:B------:R-:W-:-:S03]  /*6240*/  I2FP.F32.U32 R0, R20 ;  /* 0x0000001400007245 */ /* 0x000fc60000201000 */
[----:B------:R-:W-:Y:S01]  /*6250*/  IMAD.IADD R3, R5, 0x1, R3 ;  /* 0x0000000105037824 */ /* 0x000fe200078e0203 */
[----:B------:R-:W4:Y:S01]  /*6260*/  LDC R11, c[0x0][0x658] ;  /* 0x00019600ff0b7b82 */ /* 0x000f220000000800 */
[----:B0-----:R-:W-:-:S04]  /*6270*/  ISETP.NE.U32.AND P0, PT, R26, RZ, PT ;  /* 0x000000ff1a00720c */ /* 0x001fc80003f05070 */
[----:B------:R-:W-:-:S03]  /*6280*/  ISETP.NE.AND.EX P0, PT, R27, RZ, PT, P0 ;  /* 0x000000ff1b00720c */ /* 0x000fc60003f05300 */
[----:B------:R-:W0:Y:S01]  /*6290*/  LDC R9, c[0x0][0x144] ;  /* 0x00005100ff097b82 */ /* 0x000e220000000800 */
[-C--:B-1----:R-:W-:Y:S01]  /*62a0*/  SHF.R.U64 R10, R4, R6.reuse, R3 ;  /* 0x00000006040a7219 */ /* 0x082fe20000001203 */
[----:B---3--:R-:W-:Y:S01]  /*62b0*/  IMAD.MOV R7, RZ, RZ, -R7 ;  /* 0x000000ffff077224 */ /* 0x008fe200078e0a07 */
[----:B------:R-:W-:Y:S01]  /*62c0*/  SHF.R.U32.HI R3, RZ, R6, R3 ;  /* 0x00000006ff037219 */ /* 0x000fe20000011603 */
[----:B------:R-:W-:-:S04]  /*62d0*/  FMUL R6, R0, UR4 ;  /* 0x0000000400067c20 */ /* 0x000fc80008400000 */
[----:B------:R-:W1:Y:S01]  /*62e0*/  LDC R21, c[0x0][0x148] ;  /* 0x00005200ff157b82 */ /* 0x000e620000000800 */
[----:B------:R3:W0:Y:S01]  /*62f0*/  F2I.U32.TRUNC.NTZ R14, R6 ;  /* 0x00000006000e7305 */ /* 0x000622000020f000 */
[-CC-:B--2---:R-:W-:Y:S02]  /*6300*/  SHF.R.U64 R13, R10, R8.reuse, R3.reuse ;  /* 0x000000080a0d7219 */ /* 0x184fe40000001203 */
[----:B------:R-:W-:-:S04]  /*6310*/  SHF.R.U32.HI R0, RZ, R8, R3 ;  /* 0x00000008ff007219 */ /* 0x000fc80000011603 */
[----:B-----5:R-:W2:Y:S01]  /*6320*/  LDC R24, c[0x0][0x648] ;  /* 0x00019200ff187b82 */ /* 0x020ea20000000800 */
[-CC-:B----4-:R-:W-:Y:S02]  /*6330*/  SHF.R.U64 R15, R13, R11.reuse, R0.reuse ;  /* 0x0000000b0d0f7219 */ /* 0x190fe40000001200 */
[----:B------:R-:W-:-:S03]  /*6340*/  SHF.R.U32.HI R5, RZ, R11, R0 ;  /* 0x0000000bff057219 */ /* 0x000fc60000011600 */
[----:B------:R-:W-:Y:S02]  /*6350*/  IMAD.MOV.U32 R4, RZ, RZ, R15 ;  /* 0x000000ffff047224 */ /* 0x000fe400078e000f */
[----:B------:R-:W4:Y:S01]  /*6360*/  LDC R28, c[0x0][0x638] ;  /* 0x00018e00ff1c7b82 */ /* 0x000f220000000800 */
[----:B0-----:R-:W-:-:S07]  /*6370*/  IMAD R25, R9, R7, R12 ;  /* 0x0000000709197224 */ /* 0x001fce00078e020c */
[----:B------:R-:W0:Y:S08]  /*6380*/  LDC R29, c[0x0][0x610] ;  /* 0x00018400ff1d7b82 */ /* 0x000e300000000800 */
[----:B------:R-:W0:Y:S01]  /*6390*/  LDC R30, c[0x0][0x600] ;  /* 0x00018000ff1e7b82 */ /* 0x000e220000000800 */
[----:B-123--:R-:W-:Y:S05]  /*63a0*/  @!P0 BRA `(.L_x_157) ;  /* 0x0000000000288947 */ /* 0x00efea0003800000 */
        /* <DEDUP_REMOVED lines=10> */
.L_x_157:
[----:B------:R-:W-:Y:S01]  /*6450*/  ISETP.NE.AND P0, PT, R2, 0x1, PT ;  /* 0x000000010200780c */ /* 0x000fe20003f05270 */
[----:B------:R-:W-:Y:S01]  /*6460*/  IMAD.MOV R14, RZ, RZ, -R14 ;  /* 0x000000ffff0e7224 */ /* 0x000fe200078e0a0e */
[----:B------:R-:W-:Y:S02]  /*6470*/  SHF.R.U64 R0, R4, R24, R5 ;  /* 0x0000001804007219 */ /* 0x000fe40000001205 */
[----:B------:R-:W-:Y:S02]  /*6480*/  LOP3.LUT R3, R13, R96, RZ, 0xc0, !PT ;  /* 0x000000600d037212 */ /* 0x000fe400078ec0ff */
[----:B------:R-:W-:Y:S01]  /*6490*/  LOP3.LUT R10, R10, R95, RZ, 0xc0, !PT ;  /* 0x0000005f0a0a7212 */ /* 0x000fe200078ec0ff */
[----:B------:R-:W-:Y:S02]  /*64a0*/  IMAD.MOV R4, RZ, RZ, -R0 ;  /* 0x000000ffff047224 */ /* 0x000fe400078e0a00 */
[----:B------:R-:W-:Y:S02]  /*64b0*/  IMAD R0, R90, R0, R3 ;  /* 0x000000005a007224 */ /* 0x000fe400078e0203 */
[----:B----4-:R-:W-:-:S02]  /*64c0*/  IMAD R3, R4, R28, R15 ;  /* 0x0000001c04037224 */ /* 0x010fc400078e020f */
[----:B------:R-:W-:Y:S02]  /*64d0*/  @P0 IMAD R25, R21, R14, R20 ;  /* 0x0000000e15190224 */ /* 0x000fe400078e0214 */
[----:B0-----:R-:W-:Y:S02]  /*64e0*/  IMAD R5, R3, R30, R10 ;  /* 0x0000001e03057224 */ /* 0x001fe400078e020a */
[----:B------:R-:W-:Y:S02]  /*64f0*/  IMAD R0, R0, R29, R25 ;  /* 0x0000001d00007224 */ /* 0x000fe400078e0219 */
[----:B------:R-:W-:-:S03]  /*6500*/  IMAD.MOV.U32 R4, RZ, RZ, 0x1 ;  /* 0x00000001ff047424 */ /* 0x000fc600078e00ff */
[----:B------:R-:W-:Y:S02]  /*6510*/  SEL R100, R5, R0, !P0 ;  /* 0x0000000005647207 */ /* 0x000fe40004000000 */
[----:B------:R-:W-:Y:S02]  /*6520*/  PRMT R3, R4, 0x7610, R3 ;  /* 0x0000761004037816 */ /* 0x000fe40000000003 */
[----:B------:R-:W-:-:S07]  /*6530*/  SEL R0, R0, R5, !P0 ;  /* 0x0000000500007207 */ /* 0x000fce0004000000 */
.L_x_155:
[----:B------:R-:W-:Y:S01]  /*6540*/  UIMAD.WIDE.U32 UR4, UR41, 0x24924925, URZ ;  /* 0x24924925290478a5 */ /* 0x000fe2000f8e003f */
[----:B------:R-:W-:Y:S01]  /*6550*/  LOP3.LUT P0, RZ, R3, 0xff, RZ, 0xc0, !PT ;  /* 0x000000ff03ff7812 */ /* 0x000fe2000780c0ff */
[----:B------:R-:W-:Y:S02]  /*6560*/  IMAD.MOV.U32 R101, RZ, RZ, R0 ;  /* 0x000000ffff657224 */ /* 0x000fe400078e0000 */
[----:B------:R-:W-:-:S04]  /*6570*/  UIADD3 UR4, UR41, -UR5, URZ ;  /* 0x8000000529047290 */ /* 0x000fc8000fffe03f */
[----:B------:R-:W-:-:S04]  /*6580*/  ULEA.HI UR4, UR4, UR5, URZ, 0x1f ;  /* 0x0000000504047291 */ /* 0x000fc8000f8ff83f */
[----:B------:R-:W-:-:S04]  /*6590*/  USHF.R.U32.HI UR4, URZ, 0x2, UR4 ;  /* 0x000000023f047899 */ /* 0x000fc80008011604 */
[----:B------:R-:W-:Y:S01]  /*65a0*/  UIMAD UR41, UR4, -0x7, UR41 ;  /* 0xfffffff9042978a4 */ /* 0x000fe2000f8e0229 */
[----:B------:R-:W-:Y:S11]  /*65b0*/  @P0 BRA `(.L_x_158) ;  /* 0xffffffac00180947 */ /* 0x000ff6000383ffff */
[----:B------:R-:W-:Y:S05]  /*65c0*/  EXIT ;  /* 0x000000000000794d */ /* 0x000fea0003800000 */
.L_x_3:
        /* <DEDUP_REMOVED lines=26> */
.L_x_160:
[--C-:B------:R-:W-:Y:S01]  /*6770*/  SHF.R.U64 R14, R12, R20, R13.reuse ;  /* 0x000000140c0e7219 */ /* 0x100fe2000000120d */
[----:B------:R-:W0:Y:S01]  /*6780*/  LDC R24, c[0x0][0x618] ;  /* 0x00018600ff187b82 */ /* 0x000e220000000800 */
[----:B------:R-:W-:Y:S01]  /*6790*/  I2FP.F32.U32 R8, R6 ;  /* 0x0000000600087245 */ /* 0x000fe20000201000 */
[----:B------:R-:W-:Y:S01]  /*67a0*/  ULDC UR4, c[0x0][0x150] ;  /* 0x0000540000047ab9 */ /* 0x000fe20000000800 */
[----:B------:R-:W-:Y:S02]  /*67b0*/  SHF.R.U32.HI R7, RZ, R20, R13 ;  /* 0x00000014ff077219 */ /* 0x000fe4000001160d */
[----:B------:R-:W-:Y:S01]  /*67c0*/  IADD3 R11, P0, RZ, -R14, RZ ;  /* 0x8000000eff0b7210 */ /* 0x000fe20007f1e0ff */
[----:B------:R-:W-:Y:S01]  /*67d0*/  FMUL R13, R8, UR4 ;  /* 0x00000004080d7c20 */ /* 0x000fe20008400000 */
[----:B------:R-:W-:Y:S01]  /*67e0*/  ULDC UR4, c[0x0][0x154] ;  /* 0x0000550000047ab9 */ /* 0x000fe20000000800 */
[----:B------:R-:W1:Y:S02]  /*67f0*/  LDC.64 R26, c[0x0][0x640] ;  /* 0x00019000ff1a7b82 */ /* 0x000e640000000a00 */
[----:B------:R-:W-:-:S02]  /*6800*/  IMAD.X R7, RZ, RZ, ~R7, P0 ;  /* 0x000000ffff077224 */ /* 0x000fc400000e0e07 */
[----:B------:R-:W2:Y:S01]  /*6810*/  F2I.U32.TRUNC.NTZ R13, R13 ;  /* 0x0000000d000d7305 */ /* 0x000ea2000020f000 */
[----:B------:R-:W-:-:S03]  /*6820*/  IMAD.WIDE.U32 R8, R11, R22, R16 ;  /* 0x000000160b087225 */ /* 0x000fc600078e0010 */
[----:B------:R-:W3:Y:S01]  /*6830*/  LDC R15, c[0x0][0x144] ;  /* 0x00005100ff0f7b82 */ /* 0x000ee20000000800 */
[----:B------:R-:W-:-:S04]  /*6840*/  IMAD R10, R7, R22, RZ ;  /* 0x00000016070a7224 */ /* 0x000fc800078e02ff */
[----:B------:R-:W-:Y:S02]  /*6850*/  IMAD R7, R11, R23, R10 ;  /* 0x000000170b077224 */ /* 0x000fe400078e020a */
[----:B------:R-:W-:Y:S01]  /*6860*/  IMAD.MOV.U32 R10, RZ, RZ, -0x1 ;  /* 0xffffffffff0a7424 */ /* 0x000fe200078e00ff */
[----:B------:R-:W4:Y:S01]  /*6870*/  LDC R20, c[0x0][0x608] ;  /* 0x00018200ff147b82 */ /* 0x000f220000000800 */
[----:B------:R-:W-:Y:S01]  /*6880*/  IMAD.IADD R7, R9, 0x1, R7 ;  /* 0x0000000109077824 */ /* 0x000fe200078e0207 */
[----:B------:R-:W-:-:S04]  /*6890*/  I2FP.F32.U32 R9, R5 ;  /* 0x0000000500097245 */ /* 0x000fc80000201000 */
[-C--:B0-----:R-:W-:Y:S01]  /*68a0*/  SHF.R.U64 R12, R8, R24.reuse, R7 ;  /* 0x00000018080c7219 */ /* 0x081fe20000001207 */
[----:B--2---:R-:W-:Y:S01]  /*68b0*/  IMAD.MOV R8, RZ, RZ, -R13 ;  /* 0x000000ffff087224 */ /* 0x004fe200078e0a0d */
[----:B------:R-:W0:Y:S01]  /*68c0*/  LDC R11, c[0x0][0x658] ;  /* 0x00019600ff0b7b82 */ /* 0x000e220000000800 */
[----:B-1----:R-:W-:Y:S01]  /*68d0*/  ISETP.NE.U32.AND P0, PT, R26, RZ, PT ;  /* 0x000000ff1a00720c */ /* 0x002fe20003f05070 */
[----:B------:R-:W-:Y:S01]  /*68e0*/  FMUL R9, R9, UR4 ;  /* 0x0000000409097c20 */ /* 0x000fe20008400000 */
[----:B------:R-:W-:Y:S02]  /*68f0*/  SHF.R.U32.HI R7, RZ, R24, R7 ;  /* 0x00000018ff077219 */ /* 0x000fe40000011607 */
[----:B------:R-:W-:-:S03]  /*6900*/  ISETP.NE.AND.EX P0, PT, R27, RZ, PT, P0 ;  /* 0x000000ff1b00720c */ /* 0x000fc60003f05300 */
[----:B------:R-:W1:Y:S01]  /*6910*/  LDC R22, c[0x0][0x148] ;  /* 0x00005200ff167b82 */ /* 0x000e620000000800 */
[----:B---3--:R-:W-:Y:S02]  /*6920*/  IMAD R23, R15, R8, R6 ;  /* 0x000000080f177224 */ /* 0x008fe400078e0206 */
[----:B------:R-:W-:-:S05]  /*6930*/  IMAD.MOV.U32 R8, RZ, RZ, 0x1 ;  /* 0x00000001ff087424 */ /* 0x000fca00078e00ff */
[----:B------:R-:W2:Y:S01]  /*6940*/  LDC R21, c[0x0][0x600] ;  /* 0x00018000ff157b82 */ /* 0x000ea20000000800 */
[-CC-:B----4-:R-:W-:Y:S02]  /*6950*/  SHF.R.U64 R15, R12, R20.reuse, R7.reuse ;  /* 0x000000140c0f7219 */ /* 0x190fe40000001207 */
[----:B------:R-:W-:Y:S02]  /*6960*/  SHF.R.U32.HI R6, RZ, R20, R7 ;  /* 0x00000014ff067219 */ /* 0x000fe40000011607 */
[----:B------:R3:W4:Y:S03]  /*6970*/  F2I.U32.TRUNC.NTZ R20, R9 ;  /* 0x0000000900147305 */ /* 0x000726000020f000 */
[----:B------:R-:W1:Y:S01]  /*6980*/  LDC R25, c[0x0][0x648] ;  /* 0x00019200ff197b82 */ /* 0x000e620000000800 */
[-C--:B0-----:R-:W-:Y:S02]  /*6990*/  SHF.R.U64 R19, R15, R11.reuse, R6 ;  /* 0x0000000b0f137219 */ /* 0x081fe40000001206 */
[----:B------:R-:W-:-:S02]  /*69a0*/  SHF.L.U32 R10, R10, R11, RZ ;  /* 0x0000000b0a0a7219 */ /* 0x000fc400000006ff */
[-C--:B------:R-:W-:Y:S01]  /*69b0*/  SHF.R.U32.HI R7, RZ, R11.reuse, R6 ;  /* 0x0000000bff077219 */ /* 0x080fe20000011606 */
[----:B------:R-:W-:Y:S01]  /*69c0*/  IMAD.MOV.U32 R6, RZ, RZ, R19 ;  /* 0x000000ffff067224 */ /* 0x000fe200078e0013 */
[----:B------:R-:W-:Y:S01]  /*69d0*/  SHF.L.U32 R24, R8, R11, RZ ;  /* 0x0000000b08187219 */ /* 0x000fe200000006ff */
[----:B------:R-:W0:Y:S01]  /*69e0*/  LDC R28, c[0x0][0x638] ;  /* 0x00018e00ff1c7b82 */ /* 0x000e220000000800 */
[----:B------:R-:W-:-:S07]  /*69f0*/  LOP3.LUT R30, RZ, R10, RZ, 0x33, !PT ;  /* 0x0000000aff1e7212 */ /* 0x000fce00078e33ff */
[----:B------:R-:W0:Y:S01]  /*6a00*/  LDC R29, c[0x0][0x610] ;  /* 0x00018400ff1d7b82 */ /* 0x000e220000000800 */
[----:B---34-:R-:W-:Y:S05]  /*6a10*/  @!P0 BRA `(.L_x_161) ;  /* 0x0000000000288947 */ /* 0x018fea0003800000 */
[----:B------:R-:W3:Y:S02]  /*6a20*/  LDC R6, c[0x0][0x64c] ;  /* 0x00019300ff067b82 */ /* 0x000ee40000000800 */
[----:B---3--:R-:W-:-:S05]  /*6a30*/  IADD3 R11, P0, R19, R6, RZ ;  /* 0x00000006130b7210 */ /* 0x008fca0007f1e0ff */
        /* <DEDUP_REMOVED lines=8> */
.L_x_161:
[----:B------:R-:W-:Y:S01]  /*6ac0*/  ISETP.NE.AND P0, PT, R2, 0x1, PT ;  /* 0x000000010200780c */ /* 0x000fe20003f05270 */
[----:B--2---:R-:W-:Y:S01]  /*6ad0*/  VIADD R9, R21, 0xffffffff ;  /* 0xffffffff15097836 */ /* 0x004fe20000000000 */
[----:B-1----:R-:W-:Y:S01]  /*6ae0*/  SHF.R.U64 R7, R6, R25, R7 ;  /* 0x0000001906077219 */ /* 0x002fe20000001207 */
[----:B------:R-:W-:Y:S01]  /*6af0*/  IMAD.MOV R20, RZ, RZ, -R20 ;  /* 0x000000ffff147224 */ /* 0x000fe200078e0a14 */
[----:B------:R-:W-:Y:S02]  /*6b00*/  LOP3.LUT R6, R15, R30, RZ, 0xc0, !PT ;  /* 0x0000001e0f067212 */ /* 0x000fe400078ec0ff */
[----:B------:R-:W-:Y:S01]  /*6b10*/  LOP3.LUT R12, R12, R9, RZ, 0xc0, !PT ;  /* 0x000000090c0c7212 */ /* 0x000fe200078ec0ff */
[----:B------:R-:W-:Y:S02]  /*6b20*/  IMAD.MOV R8, RZ, RZ, -R7 ;  /* 0x000000ffff087224 */ /* 0x000fe400078e0a07 */
[----:B------:R-:W-:Y:S02]  /*6b30*/  IMAD R6, R24, R7, R6 ;  /* 0x0000000718067224 */ /* 0x000fe400078e0206 */
[----:B------:R-:W-:-:S02]  /*6b40*/  IMAD.MOV.U32 R9, RZ, RZ, 0x1 ;  /* 0x00000001ff097424 */ /* 0x000fc400078e00ff */
[----:B------:R-:W-:Y:S02]  /*6b50*/  @P0 IMAD R23, R22, R20, R5 ;  /* 0x0000001416170224 */ /* 0x000fe400078e0205 */
[----:B0-----:R-:W-:Y:S02]  /*6b60*/  IMAD R5, R8, R28, R19 ;  /* 0x0000001c08057224 */ /* 0x001fe400078e0213 */
[----:B------:R-:W-:Y:S02]  /*6b70*/  IMAD R19, R6, R29, R23 ;  /* 0x0000001d06137224 */ /* 0x000fe400078e0217 */
[----:B------:R-:W-:Y:S02]  /*6b80*/  IMAD R6, R5, R21, R12 ;  /* 0x0000001505067224 */ /* 0x000fe400078e020c */
[----:B------:R-:W-:-:S03]  /*6b90*/  IMAD.MOV.U32 R8, RZ, RZ, R14 ;  /* 0x000000ffff087224 */ /* 0x000fc600078e000e */
[----:B------:R-:W-:Y:S02]  /*6ba0*/  SEL R20, R6, R19, !P0 ;  /* 0x0000001306147207 */ /* 0x000fe40004000000 */
[----:B------:R-:W-:-:S07]  /*6bb0*/  SEL R19, R19, R6, !P0 ;  /* 0x0000000613137207 */ /* 0x000fce0004000000 */
.L_x_159:
[----:B------:R-:W-:-:S08]  /*6bc0*/  NOP ;  /* 0x0000000000007918 */ /* 0x000fd00000000000 */
[----:B------:R-:W0:-:S00]  /*6bd0*/  USETMAXREG.DEALLOC.CTAPOOL 0x28 ;  /* 0x00000028000079c8 */ /* 0x000e0000080e0500 */
[----:B0-----:R-:W-:-:S13]  /*6be0*/  ISETP.NE.AND P0, PT, R0, RZ, PT ;  /* 0x000000ff0000720c */ /* 0x001fda0003f05270 */
[----:B------:R-:W-:Y:S05]  /*6bf0*/  @P0 EXIT ;  /* 0x000000000000094d */ /* 0x000fea0003800000 */
[----:B------:R-:W-:Y:S01]  /*6c00*/  LOP3.LUT P0, RZ, R9, 0xff, RZ, 0xc0, !PT ;  /* 0x000000ff09ff7812 */ /* 0x000fe2000780c0ff */
[----:B------:R-:W-:Y:S02]  /*6c10*/  IMAD.MOV.U32 R0, RZ, RZ, 0x1 ;  /* 0x00000001ff007424 */ /* 0x000fe400078e00ff */
[----:B------:R-:W-:-:S10]  /*6c20*/  IMAD.MOV.U32 R12, RZ, RZ, RZ ;  /* 0x000000ffff0c7224 */ /* 0x000fd400078e00ff */
[----:B------:R-:W-:Y:S05]  /*6c30*/  @!P0 BRA `(.L_x_162) ;  /* 0x0000000c00148947 */ /* 0x000fea0003800000 */
[----:B------:R-:W0:Y:S01]  /*6c40*/  LDC R0, c[0x0][0x28c] ;  /* 0x0000a300ff007b82 */ /* 0x000e220000000800 */
[----:B------:R-:W-:Y:S01]  /*6c50*/  LOP3.LUT P0, RZ, R3, 0x1f, RZ, 0xc0, !PT ;  /* 0x0000001f03ff7812 */ /* 0x000fe2000780c0ff */
[----:B------:R-:W-:Y:S01]  /*6c60*/  ULDC UR5, c[0x0][0x658] ;  /* 0x0001960000057ab9 */ /* 0x000fe20000000800 */
[----:B------:R-:W-:Y:S01]  /*6c70*/  UMOV UR6, 0xffffffff ;  /* 0xffffffff00067882 */ /* 0x000fe20000000000 */
[----:B------:R-:W-:Y:S01]  /*6c80*/  BSSY B0, `(.L_x_162) ;  /* 0x00000c0000007945 */ /* 0x000fe20003800000 */
[----:B------:R-:W-:Y:S01]  /*6c90*/  USHF.L.U32 UR6, UR6, UR5, URZ ;  /* 0x0000000506067299 */ /* 0x000fe2000800063f */
[C---:B------:R-:W-:Y:S01]  /*6ca0*/  ISETP.NE.AND P2, PT, R4.reuse, RZ, PT ;  /* 0x000000ff0400720c */ /* 0x040fe20003f45270 */
[----:B------:R-:W-:Y:S01]  /*6cb0*/  IMAD.MOV.U32 R13, RZ, RZ, 0x1 ;  /* 0x00000001ff0d7424 */ /* 0x000fe200078e00ff */
[----:B------:R-:W-:Y:S01]  /*6cc0*/  ISETP.NE.OR P0, PT, R4, RZ, !P0 ;  /* 0x000000ff0400720c */ /* 0x000fe20004705670 */
[----:B------:R-:W-:Y:S01]  /*6cd0*/  IMAD.MOV.U32 R12, RZ, RZ, RZ ;  /* 0x000000ffff0c7224 */ /* 0x000fe200078e00ff */
[----:B------:R-:W-:Y:S01]  /*6ce0*/  LOP3.LUT R11, R18, 0x2, RZ, 0xfc, !PT ;  /* 0x00000002120b7812 */ /* 0x000fe200078efcff */
[----:B------:R-:W-:Y:S01]  /*6cf0*/  ULDC UR4, c[0x0][0x600] ;  /* 0x0001800000047ab9 */ /* 0x000fe20000000800 */
[----:B------:R-:W-:Y:S01]  /*6d00*/  UMOV UR7, 0x1 ;  /* 0x0000000100077882 */ /* 0x000fe20000000000 */
[----:B------:R-:W-:-:S02]  /*6d10*/  UIADD3 UR15, UR4, -0x1, URZ ;  /* 0xffffffff040f7890 */ /* 0x000fc4000fffe03f */
[----:B------:R-:W-:Y:S02]  /*6d20*/  USHF.L.U32 UR17, UR7, UR5, URZ ;  /* 0x0000000507117299 */ /* 0x000fe4000800063f */
[----:B------:R-:W-:Y:S01]  /*6d30*/  ULOP3.LUT UR16, URZ, UR6, URZ, 0x33, !UPT ;  /* 0x000000063f107292 */ /* 0x000fe2000f8e333f */
[----:B------:R-:W-:Y:S01]  /*6d40*/  ULDC.64 UR20, c[0x0][0x198] ;  /* 0x0000660000147ab9 */ /* 0x000fe20000000a00 */
[----:B0-----:R-:W-:-:S05]  /*6d50*/  VIADD R0, R0, 0x3f ;  /* 0x0000003f00007836 */ /* 0x001fca0000000000 */
[----:B------:R-:W-:-:S04]  /*6d60*/  SHF.R.S32.HI R3, RZ, 0x1f, R0 ;  /* 0x0000001fff037819 */ /* 0x000fc80000011400 */
[----:B------:R-:W-:Y:S01]  /*6d70*/  LEA.HI R3, R3, R0, RZ, 0x6 ;  /* 0x0000000003037211 */ /* 0x000fe200078f30ff */
[----:B------:R-:W-:-:S03]  /*6d80*/  IMAD.MOV.U32 R0, RZ, RZ, 0x1 ;  /* 0x00000001ff007424 */ /* 0x000fc600078e00ff */
[----:B------:R-:W-:-:S05]  /*6d90*/  SHF.R.S32.HI R3, RZ, 0x6, R3 ;  /* 0x00000006ff037819 */ /* 0x000fca0000011403 */
[----:B------:R-:W-:-:S07]  /*6da0*/  VIADD R10, R3, 0x1 ;  /* 0x00000001030a7836 */ /* 0x000fce0000000000 */
.L_x_174:
[----:B------:R-:W-:-:S03]  /*6db0*/  UMOV UR4, 0xffffffff ;  /* 0xffffffff00047882 */ /* 0x000fc60000000000 */
[----:B------:R-:W-:Y:S05]  /*6dc0*/  BRA.DIV UR4, `(.L_x_163) ;  /* 0x0000001204087947 */ /* 0x000fea000b800000 */
[----:B------:R-:W-:-:S13]  /*6dd0*/  ELECT P6, URZ, PT ;  /* 0x00000000003f782f */ /* 0x000fda00038c0000 */
.L_x_188:
[----:B------:R-:W0:Y:S01]  /*6de0*/  LDC R4, c[0x0][0x28c] ;  /* 0x0000a300ff047b82 */ /* 0x000e220000000800 */
[----:B------:R-:W-:Y:S01]  /*6df0*/  BSSY B1, `(.L_x_164) ;  /* 0x0000035000017945 */ /* 0x000fe20003800000 */
[----:B0-----:R-:W-:-:S13]  /*6e00*/  ISETP.LT.OR P6, PT, R4, 0x1, !P6 ;  /* 0x000000010400780c */ /* 0x001fda00077c1670 */
[----:B------:R-:W-:Y:S05]  /*6e10*/  @P6 BRA `(.L_x_165) ;  /* 0x0000000000c86947 */ /* 0x000fea0003800000 */
[----:B------:R-:W-:Y:S02]  /*6e20*/  IMAD.SHL.U32 R20, R20, 0x80, RZ ;  /* 0x0000008014147824 */ /* 0x000fe400078e00ff */
[----:B------:R-:W-:Y:S02]  /*6e30*/  IMAD.SHL.U32 R19, R19, 0x80, RZ ;  /* 0x0000008013137824 */ /* 0x000fe400078e00ff */
[----:B------:R-:W-:Y:S02]  /*6e40*/  IMAD.MOV.U32 R21, RZ, RZ, RZ ;  /* 0x000000ffff157224 */ /* 0x000fe400078e00ff */
[----:B------:R-:W-:Y:S02]  /*6e50*/  IMAD.MOV.U32 R4, RZ, RZ, R10 ;  /* 0x000000ffff047224 */ /* 0x000fe400078e000a */
[----:B------:R-:W-:Y:S02]  /*6e60*/  IMAD.MOV.U32 R5, RZ, RZ, R0 ;  /* 0x000000ffff057224 */ /* 0x000fe400078e0000 */
[----:B------:R-:W-:-:S07]  /*6e70*/  IMAD.MOV.U32 R6, RZ, RZ, R12 ;  /* 0x000000ffff067224 */ /* 0x000fce00078e000c */
.L_x_169:
[----:B------:R-:W0:Y:S01]  /*6e80*/  S2R R14, SR_CgaCtaId ;  /* 0x00000000000e7919 */ /* 0x000e220000008800 */
[----:B------:R-:W-:Y:S01]  /*6e90*/  MOV R7, 0x400 ;  /* 0x0000040000077802 */ /* 0x000fe20000000f00 */
[----:B------:R-:W1:Y:S03]  /*6ea0*/  @!P2 LDC R9, c[0x0][0x500] ;  /* 0x00014000ff09ab82 */ /* 0x000e660000000800 */
[----:B0-----:R-:W-:Y:S02]  /*6eb0*/  LEA R15, R14, R7, 0x18 ;  /* 0x000000070e0f7211 */ /* 0x001fe400078ec0ff */
[----:B------:R-:W-:-:S03]  /*6ec0*/  SHF.L.U32 R7, R5, 0x1f, RZ ;  /* 0x0000001f05077819 */ /* 0x000fc600000006ff */
[----:B------:R-:W-:-:S04]  /*6ed0*/  IMAD R14, R6, 0x8, R15 ;  /* 0x00000008060e7824 */ /* 0x000fc800078e020f */
[----:B------:R-:W0:Y:S02]  /*6ee0*/  SYNCS.PHASECHK.TRANS64.TRYWAIT P1, [R14+URZ+0x38], R7 ;  /* 0x000038070e0075a7 */ /* 0x000e24000802017f */
[----:B01----:R-:W-:Y:S05]  /*6ef0*/  @!P1 BRA `(.L_x_166) ;  /* 0x0000000c00dc9947 */ /* 0x003fea0003800000 */
.L_x_189:
[----:B0-----:R-:W-:Y:S01]  /*6f00*/  PRMT R7, R11, 0x9910, RZ ;  /* 0x000099100b077816 */ /* 0x001fe200000000ff */
[----:B------:R0:W-:Y:S03]  /*6f10*/  @!P2 SYNCS.ARRIVE.TRANS64 RZ, [R14+URZ], R9 ;  /* 0x000000090effa9a7 */ /* 0x0001e6000800003f */
[----:B------:R-:W-:-:S13]  /*6f20*/  ISETP.NE.AND P1, PT, R7, 0x2, PT ;  /* 0x000000020700780c */ /* 0x000fda0003f25270 */
[----:B0-----:R-:W-:Y:S05]  /*6f30*/  @P1 BRA `(.L_x_167) ;  /* 0x0000000000041947 */ /* 0x001fea0003800000 */
[----:B------:R-:W-:Y:S01]  /*6f40*/  BPT.TRAP 0x1 ;  /* 0x000000040000795c */ /* 0x000fe20000300000 */
.L_x_167:
[----:B------:R-:W-:Y:S05]  /*6f50*/  @P0 BRA `(.L_x_168) ;  /* 0x0000000000040947 */ /* 0x000fea0003800000 */
[----:B------:R-:W-:Y:S01]  /*6f60*/  BPT.TRAP 0x1 ;  /* 0x000000040000795c */ /* 0x000fe20000300000 */
.L_x_168:
[----:B------:R-:W-:Y:S01]  /*6f70*/  IMAD R15, R6, 0x4000, R15 ;  /* 0x00004000060f7824 */ /* 0x000fe200078e020f */
[----:B------:R-:W-:Y:S01]  /*6f80*/  R2UR UR9, R14 ;  /* 0x000000000e0972ca */ /* 0x000fe200000e0000 */
[----:B------:R-:W-:Y:S01]  /*6f90*/  VIADD R4, R4, 0xffffffff ;  /* 0xffffffff04047836 */ /* 0x000fe20000000000 */
[----:B------:R-:W-:Y:S01]  /*6fa0*/  UIADD3 UR4, UP0, UR20, 0xf0, URZ ;  /* 0x000000f014047890 */ /* 0x000fe2000ff1e03f */
[----:B------:R-:W-:Y:S01]  /*6fb0*/  R2UR UR11, R19 ;  /* 0x00000000130b72ca */ /* 0x000fe200000e0000 */
[----:B------:R-:W-:Y:S01]  /*6fc0*/  UIADD3 UR22, UP1, UR20, 0x1f0, URZ ;  /* 0x000001f014167890 */ /* 0x000fe2000ff3e03f */
[----:B------:R-:W-:Y:S01]  /*6fd0*/  R2UR UR8, R15 ;  /* 0x000000000f0872ca */ /* 0x000fe200000e0000 */
[----:B------:R-:W-:Y:S01]  /*6fe0*/  UIADD3.X UR5, URZ, UR21, URZ, UP0, !UPT ;  /* 0x000000153f057290 */ /* 0x000fe200087fe43f */
[C---:B------:R-:W-:Y:S01]  /*6ff0*/  R2UR UR10, R21.reuse ;  /* 0x00000000150a72ca */ /* 0x040fe200000e0000 */
[----:B------:R-:W-:Y:S01]  /*7000*/  VIADD R6, R6, 0x1 ;  /* 0x0000000106067836 */ /* 0x000fe20000000000 */
[----:B------:R-:W-:Y:S01]  /*7010*/  R2UR UR12, R8 ;  /* 0x00000000080c72ca */ /* 0x000fe200000e0000 */
[----:B------:R-:W-:Y:S01]  /*7020*/  UIADD3.X UR23, URZ, UR21, URZ, UP1, !UPT ;  /* 0x000000153f177290 */ /* 0x000fe20008ffe43f */
[----:B------:R-:W-:Y:S01]  /*7030*/  R2UR UR18, R20 ;  /* 0x00000000141272ca */ /* 0x000fe200000e0000 */
[----:B------:R-:W-:Y:S01]  /*7040*/  UMOV UR6, 0x0 ;  /* 0x0000000000067882 */ /* 0x000fe20000000000 */
[----:B------:R-:W-:Y:S01]  /*7050*/  ISETP.GT.AND P3, PT, R4, 0x1, PT ;  /* 0x000000010400780c */ /* 0x000fe20003f64270 */
[----:B------:R-:W-:Y:S01]  /*7060*/  UMOV UR7, 0x10000000 ;  /* 0x1000000000077882 */ /* 0x000fe20000000000 */
[----:B------:R-:W-:Y:S01]  /*7070*/  ISETP.NE.AND P1, PT, R6, 0x7, PT ;  /* 0x000000070600780c */ /* 0x000fe20003f25270 */
[----:B------:R-:W-:-:S02]  /*7080*/  VIADD R21, R21, 0x40 ;  /* 0x0000004015157836 */ /* 0x000fc40000000000 */
[----:B------:R-:W-:Y:S01]  /*7090*/  UIADD3 UR13, UR8, 0x180, URZ ;  /* 0x00000180080d7890 */ /* 0x000fe2000fffe03f */
[----:B------:R-:W-:Y:S01]  /*70a0*/  SEL R14, RZ, 0x1, P1 ;  /* 0x00000001ff0e7807 */ /* 0x000fe20000800000 */
[----:B------:R-:W-:Y:S01]  /*70b0*/  UIADD3 UR14, UR8, 0x1c180, URZ ;  /* 0x0001c180080e7890 */ /* 0x000fe2000fffe03f */
[----:B------:R-:W-:Y:S02]  /*70c0*/  SEL R6, R6, RZ, P1 ;  /* 0x000000ff06067207 */ /* 0x000fe40000800000 */
[----:B------:R-:W-:Y:S02]  /*70d0*/  LOP3.LUT R5, R5, R14, RZ, 0x3c, !PT ;  /* 0x0000000e05057212 */ /* 0x000fe400078e3cff */
[----:B------:R-:W-:Y:S02]  /*70e0*/  UMOV UR8, UR13 ;  /* 0x0000000d00087c82 */ /* 0x000fe40008000000 */
[----:B------:R0:W-:Y:S02]  /*70f0*/  UTMALDG.3D [UR8], [UR4], desc[UR6] ;  /* 0x00000608040075b4 */ /* 0x0001e40008011000 */
[----:B0-----:R-:W-:Y:S01]  /*7100*/  UMOV UR8, UR14 ;  /* 0x0000000e00087c82 */ /* 0x001fe20008000000 */
[----:B------:R-:W-:-:S02]  /*7110*/  UMOV UR11, UR18 ;  /* 0x00000012000b7c82 */ /* 0x000fc40008000000 */
[----:B------:R0:W-:Y:S02]  /*7120*/  UTMALDG.3D [UR8], [UR22], desc[UR6] ;  /* 0x00000608160075b4 */ /* 0x0001e40008011000 */
[----:B0-----:R-:W-:Y:S05]  /*7130*/  @P3 BRA `(.L_x_169) ;  /* 0xfffffffc00503947 */ /* 0x001fea000383ffff */
.L_x_165:
[----:B------:R-:W-:Y:S05]  /*7140*/  BSYNC B1 ;  /* 0x0000000000017941 */ /* 0x000fea0003800000 */
.L_x_164:
[----:B------:R-:W-:Y:S01]  /*7150*/  LOP3.LUT P4, RZ, R13, 0xff, RZ, 0xc0, !PT ;  /* 0x000000ff0dff7812 */ /* 0x000fe2000788c0ff */
[C---:B------:R-:W-:Y:S01]  /*7160*/  IMAD.IADD R12, R3.reuse, 0x1, R12 ;  /* 0x00000001030c7824 */ /* 0x040fe200078e020c */
[----:B------:R-:W-:Y:S01]  /*7170*/  ULDC.64 UR4, c[0x0][0x650] ;  /* 0x0001940000047ab9 */ /* 0x000fe20000000a00 */
[C---:B------:R-:W-:Y:S01]  /*7180*/  ISETP.GE.U32.AND P3, PT, R3.reuse, 0x7, PT ;  /* 0x000000070300780c */ /* 0x040fe20003f66070 */
[----:B------:R-:W-:Y:S01]  /*7190*/  BSSY B1, `(.L_x_170) ;  /* 0x000006c000017945 */ /* 0x000fe20003800000 */
[C---:B------:R-:W-:Y:S01]  /*71a0*/  IMAD.WIDE.U32 R4, R12.reuse, 0x24924925, RZ ;  /* 0x249249250c047825 */ /* 0x040fe200078e00ff */
[C---:B------:R-:W-:Y:S02]  /*71b0*/  ISETP.GT.U32.AND P1, PT, R12.reuse, 0x6, PT ;  /* 0x000000060c00780c */ /* 0x040fe40003f24070 */
[----:B------:R-:W-:Y:S01]  /*71c0*/  PRMT R13, RZ, 0x7610, R13 ;  /* 0x00007610ff0d7816 */ /* 0x000fe2000000000d */
[----:B------:R-:W-:Y:S01]  /*71d0*/  IMAD.IADD R4, R12, 0x1, -R5 ;  /* 0x000000010c047824 */ /* 0x000fe200078e0a05 */
[----:B------:R-:W-:Y:S01]  /*71e0*/  ISETP.LT.U32.AND P1, PT, R3, 0x7, P1 ;  /* 0x000000070300780c */ /* 0x000fe20000f21070 */
[----:B------:R-:W-:-:S02]  /*71f0*/  IMAD.MOV.U32 R19, RZ, RZ, -0x1 ;  /* 0xffffffffff137424 */ /* 0x000fc400078e00ff */
[----:B------:R-:W0:Y:S01]  /*7200*/  @P4 S2R R7, SR_CgaCtaId ;  /* 0x0000000000074919 */ /* 0x000e220000008800 */
[----:B------:R-:W-:Y:S01]  /*7210*/  @P4 MOV R6, 0x400 ;  /* 0x0000040000064802 */ /* 0x000fe20000000f00 */
[----:B------:R-:W-:Y:S01]  /*7220*/  IMAD.MOV.U32 R20, RZ, RZ, -0x1 ;  /* 0xffffffffff147424 */ /* 0x000fe200078e00ff */
[----:B------:R-:W-:Y:S01]  /*7230*/  LEA.HI R4, R4, R5, RZ, 0x1f ;  /* 0x0000000504047211 */ /* 0x000fe200078ff8ff */
[----:B------:R-:W-:-:S03]  /*7240*/  IMAD.MOV.U32 R8, RZ, RZ, -0x1 ;  /* 0xffffffffff087424 */ /* 0x000fc600078e00ff */
[--C-:B------:R-:W-:Y:S02]  /*7250*/  SHF.R.U32.HI R5, RZ, 0x2, R4.reuse ;  /* 0x00000002ff057819 */ /* 0x100fe40000011604 */
[----:B------:R-:W-:-:S03]  /*7260*/  PRMT R4, RZ, 0x7610, R4 ;  /* 0x00007610ff047816 */ /* 0x000fc60000000004 */
[----:B------:R-:W-:Y:S01]  /*7270*/  IMAD R12, R5, -0x7, R12 ;  /* 0xfffffff9050c7824 */ /* 0x000fe200078e020c */
[----:B0-----:R-:W-:Y:S02]  /*7280*/  @P4 LEA R6, R7, R6, 0x18 ;  /* 0x0000000607064211 */ /* 0x001fe400078ec0ff */
[----:B------:R-:W-:Y:S02]  /*7290*/  SEL R7, RZ, 0x1, !P1 ;  /* 0x00000001ff077807 */ /* 0x000fe40004800000 */
[----:B------:R-:W-:Y:S01]  /*72a0*/  IADD3 R16, P1, R16, UR36, RZ ;  /* 0x0000002410107c10 */ /* 0x000fe2000ff3e0ff */
[----:B------:R0:W-:Y:S01]  /*72b0*/  @P4 SYNCS.ARRIVE.TRANS64.A1T0 RZ, [R6+URZ+0x88], RZ ;  /* 0x000088ff06ff49a7 */ /* 0x0001e2000810003f */
[----:B------:R-:W-:Y:S02]  /*72c0*/  LOP3.LUT R0, R0, R7, RZ, 0x3c, !PT ;  /* 0x0000000700007212 */ /* 0x000fe400078e3cff */
[----:B------:R-:W-:Y:S02]  /*72d0*/  IADD3.X R17, R17, UR42, RZ, P1, !PT ;  /* 0x0000002a11117c10 */ /* 0x000fe40008ffe4ff */
[----:B------:R-:W-:-:S02]  /*72e0*/  ISETP.GE.U32.AND P1, PT, R16, UR4, PT ;  /* 0x0000000410007c0c */ /* 0x000fc4000bf26070 */
[----:B------:R-:W-:Y:S02]  /*72f0*/  @P3 LOP3.LUT R0, R0, 0x1, R5, 0x78, !PT ;  /* 0x0000000100003812 */ /* 0x000fe400078e7805 */
[----:B------:R-:W-:-:S13]  /*7300*/  ISETP.GE.U32.AND.EX P1, PT, R17, UR5, PT, P1 ;  /* 0x0000000511007c0c */ /* 0x000fda000bf26110 */
[----:B0-----:R-:W-:Y:S05]  /*7310*/  @P1 BRA `(.L_x_171) ;  /* 0x00000004004c1947 */ /* 0x001fea0003800000 */
[----:B------:R-:W-:Y:S01]  /*7320*/  ULDC.64 UR4, c[0x0][0x628] ;  /* 0x00018a0000047ab9 */ /* 0x000fe20000000a00 */
[----:B------:R-:W0:Y:S01]  /*7330*/  S2R R15, SR_CTAID.X ;  /* 0x00000000000f7919 */ /* 0x000e220000002500 */
[----:B------:R-:W-:Y:S01]  /*7340*/  ISETP.NE.U32.AND P1, PT, RZ, UR4, PT ;  /* 0x00000004ff007c0c */ /* 0x000fe2000bf25070 */
[----:B------:R-:W-:Y:S01]  /*7350*/  ULDC UR7, c[0x0][0x630] ;  /* 0x00018c0000077ab9 */ /* 0x000fe20000000800 */
[----:B------:R-:W-:Y:S01]  /*7360*/  IMAD.MOV.U32 R4, RZ, RZ, R16 ;  /* 0x000000ffff047224 */ /* 0x000fe200078e0010 */
[----:B------:R-:W1:Y:S01]  /*7370*/  S2R R14, SR_CTAID.Y ;  /* 0x00000000000e7919 */ /* 0x000e620000002600 */
[----:B------:R-:W-:Y:S01]  /*7380*/  ISETP.NE.AND.EX P1, PT, RZ, UR5, PT, P1 ;  /* 0x00000005ff007c0c */ /* 0x000fe2000bf25310 */
[----:B------:R-:W-:-:S12]  /*7390*/  IMAD.MOV.U32 R5, RZ, RZ, R17 ;  /* 0x000000ffff057224 */ /* 0x000fd800078e0011 */
[----:B------:R-:W-:Y:S05]  /*73a0*/  @!P1 BRA `(.L_x_172) ;  /* 0x0000000000289947 */ /* 0x000fea0003800000 */
[----:B------:R-:W-:Y:S02]  /*73b0*/  ULDC UR6, c[0x0][0x634] ;  /* 0x00018d0000067ab9 */ /* 0x000fe40000000800 */
[----:B------:R-:W-:-:S05]  /*73c0*/  IADD3 R9, P1, R16, UR6, RZ ;  /* 0x0000000610097c10 */ /* 0x000fca000ff3e0ff */
[----:B------:R-:W-:-:S04]  /*73d0*/  IMAD.X R19, RZ, RZ, R17, P1 ;  /* 0x000000ffff137224 */ /* 0x000fc800008e0611 */
[----:B------:R-:W-:-:S04]  /*73e0*/  IMAD.WIDE.U32 R6, R19, UR4, RZ ;  /* 0x0000000413067c25 */ /* 0x000fc8000f8e00ff */
[----:B------:R-:W-:-:S04]  /*73f0*/  IMAD.WIDE.U32 R6, P1, R9, UR5, R6 ;  /* 0x0000000509067c25 */ /* 0x000fc8000f820006 */
[----:B------:R-:W-:-:S04]  /*7400*/  IMAD.WIDE.U32 R8, R9, UR4, RZ ;  /* 0x0000000409087c25 */ /* 0x000fc8000f8e00ff */
[----:B------:R-:W-:Y:S01]  /*7410*/  IMAD.X R5, RZ, RZ, RZ, P1 ;  /* 0x000000ffff057224 */ /* 0x000fe200008e06ff */
[----:B------:R-:W-:Y:S01]  /*7420*/  IADD3 RZ, P1, R9, R6, RZ ;  /* 0x0000000609ff7210 */ /* 0x000fe20007f3e0ff */
[----:B------:R-:W-:-:S04]  /*7430*/  IMAD.MOV.U32 R4, RZ, RZ, R7 ;  /* 0x000000ffff047224 */ /* 0x000fc800078e0007 */
[----:B------:R-:W-:-:S08]  /*7440*/  IMAD.WIDE.U32.X R4, R19, UR5, R4, P1 ;  /* 0x0000000513047c25 */ /* 0x000fd000088e0404 */
.L_x_172:
[--C-:B------:R-:W-:Y:S01]  /*7450*/  SHF.R.U64 R8, R4, UR7, R5.reuse ;  /* 0x0000000704087c19 */ /* 0x100fe20008001205 */
[----:B------:R-:W-:Y:S01]  /*7460*/  ULDC.64 UR4, c[0x0][0x620] ;  /* 0x0001880000047ab9 */ /* 0x000fe20000000a00 */
[----:B------:R-:W-:Y:S01]  /*7470*/  SHF.R.U32.HI R4, RZ, UR7, R5 ;  /* 0x00000007ff047c19 */ /* 0x000fe20008011605 */
[----:B------:R-:W2:Y:S01]  /*7480*/  LDC R24, c[0x0][0x144] ;  /* 0x00005100ff187b82 */ /* 0x000ea20000000800 */
[----:B------:R-:W-:Y:S01]  /*7490*/  IADD3 R7, P1, RZ, -R8, RZ ;  /* 0x80000008ff077210 */ /* 0x000fe20007f3e0ff */
[----:B------:R-:W-:Y:S01]  /*74a0*/  ULDC.64 UR8, c[0x0][0x640] ;  /* 0x0001900000087ab9 */ /* 0x000fe20000000a00 */
[----:B0-----:R-:W-:Y:S01]  /*74b0*/  I2FP.F32.U32 R9, R15 ;  /* 0x0000000f00097245 */ /* 0x001fe20000201000 */
[----:B------:R-:W-:Y:S02]  /*74c0*/  ULDC UR6, c[0x0][0x608] ;  /* 0x0001820000067ab9 */ /* 0x000fe40000000800 */
[----:B------:R-:W-:Y:S01]  /*74d0*/  IMAD.X R4, RZ, RZ, ~R4, P1 ;  /* 0x000000ffff047224 */ /* 0x000fe200008e0e04 */
[----:B------:R-:W-:Y:S01]  /*74e0*/  ISETP.NE.U32.AND P1, PT, RZ, UR8, PT ;  /* 0x00000008ff007c0c */ /* 0x000fe2000bf25070 */
[----:B------:R-:W0:Y:S02]  /*74f0*/  LDC R21, c[0x0][0x148] ;  /* 0x00005200ff157b82 */ /* 0x000e240000000800 */
[----:B------:R-:W-:Y:S01]  /*7500*/  IMAD R6, R4, UR4, RZ ;  /* 0x0000000404067c24 */ /* 0x000fe2000f8e02ff */
[----:B------:R-:W-:Y:S01]  /*7510*/  ISETP.NE.AND.EX P1, PT, RZ, UR9, PT, P1 ;  /* 0x00000009ff007c0c */ /* 0x000fe2000bf25310 */
[----:B------:R-:W-:Y:S01]  /*7520*/  IMAD.WIDE.U32 R4, R7, UR4, R16 ;  /* 0x0000000407047c25 */ /* 0x000fe2000f8e0010 */
[----:B------:R-:W-:-:S03]  /*7530*/  ULDC UR4, c[0x0][0x150] ;  /* 0x0000540000047ab9 */ /* 0x000fc60000000800 */
[----:B------:R-:W-:Y:S02]  /*7540*/  IMAD R7, R7, UR5, R6 ;  /* 0x0000000507077c24 */ /* 0x000fe4000f8e0206 */
[----:B------:R-:W-:Y:S01]  /*7550*/  FMUL R6, R9, UR4 ;  /* 0x0000000409067c20 */ /* 0x000fe20008400000 */
[----:B------:R-:W-:Y:S01]  /*7560*/  ULDC UR4, c[0x0][0x618] ;  /* 0x0001860000047ab9 */ /* 0x000fe20000000800 */
[----:B------:R-:W-:Y:S01]  /*7570*/  ULDC UR5, c[0x0][0x154] ;  /* 0x0000550000057ab9 */ /* 0x000fe20000000800 */
[----:B------:R-:W-:-:S03]  /*7580*/  IMAD.IADD R5, R5, 0x1, R7 ;  /* 0x0000000105057824 */ /* 0x000fc600078e0207 */
[----:B------:R-:W3:Y:S02]  /*7590*/  F2I.U32.TRUNC.NTZ R6, R6 ;  /* 0x0000000600067305 */ /* 0x000ee4000020f000 */
[----:B------:R-:W-:Y:S02]  /*75a0*/  SHF.R.U64 R9, R4, UR4, R5 ;  /* 0x0000000404097c19 */ /* 0x000fe40008001205 */
[----:B-1----:R-:W-:-:S05]  /*75b0*/  I2FP.F32.U32 R4, R14 ;  /* 0x0000000e00047245 */ /* 0x002fca0000201000 */
[----:B------:R-:W-:Y:S01]  /*75c0*/  FMUL R22, R4, UR5 ;  /* 0x0000000504167c20 */ /* 0x000fe20008400000 */
[----:B------:R-:W-:Y:S01]  /*75d0*/  SHF.R.U32.HI R4, RZ, UR4, R5 ;  /* 0x00000004ff047c19 */ /* 0x000fe20008011605 */
[----:B------:R-:W-:-:S03]  /*75e0*/  ULDC UR4, c[0x0][0x658] ;  /* 0x0001960000047ab9 */ /* 0x000fc60000000800 */
[--C-:B------:R-:W-:Y:S01]  /*75f0*/  SHF.R.U64 R20, R9, UR6, R4.reuse ;  /* 0x0000000609147c19 */ /* 0x100fe20008001204 */
[----:B------:R-:W1:Y:S01]  /*7600*/  F2I.U32.TRUNC.NTZ R22, R22 ;  /* 0x0000001600167305 */ /* 0x000e62000020f000 */
[----:B------:R-:W-:Y:S01]  /*7610*/  SHF.R.U32.HI R5, RZ, UR6, R4 ;  /* 0x00000006ff057c19 */ /* 0x000fe20008011604 */
[----:B---3--:R-:W-:-:S03]  /*7620*/  IMAD.MOV R6, RZ, RZ, -R6 ;  /* 0x000000ffff067224 */ /* 0x008fc600078e0a06 */
[----:B------:R-:W-:Y:S01]  /*7630*/  SHF.R.U64 R19, R20, UR4, R5 ;  /* 0x0000000414137c19 */ /* 0x000fe20008001205 */
[----:B--2---:R-:W-:Y:S01]  /*7640*/  IMAD R15, R24, R6, R15 ;  /* 0x00000006180f7224 */ /* 0x004fe200078e020f */
[----:B------:R-:W-:-:S03]  /*7650*/  SHF.R.U32.HI R23, RZ, UR4, R5 ;  /* 0x00000004ff177c19 */ /* 0x000fc60008011605 */
[----:B------:R-:W-:Y:S02]  /*7660*/  IMAD.MOV.U32 R4, RZ, RZ, R19 ;  /* 0x000000ffff047224 */ /* 0x000fe400078e0013 */
[----:B------:R-:W-:Y:S01]  /*7670*/  IMAD.MOV.U32 R5, RZ, RZ, R23 ;  /* 0x000000ffff057224 */ /* 0x000fe200078e0017 */
[----:B-1----:R-:W-:Y:S06]  /*7680*/  @!P1 BRA `(.L_x_173) ;  /* 0x0000000000289947 */ /* 0x002fec0003800000 */
[----:B------:R-:W-:Y:S02]  /*7690*/  ULDC UR4, c[0x0][0x64c] ;  /* 0x0001930000047ab9 */ /* 0x000fe40000000800 */
[----:B------:R-:W-:-:S05]  /*76a0*/  IADD3 R5, P1, R19, UR4, RZ ;  /* 0x0000000413057c10 */ /* 0x000fca000ff3e0ff */
[----:B------:R-:W-:-:S04]  /*76b0*/  IMAD.X R23, RZ, RZ, R23, P1 ;  /* 0x000000ffff177224 */ /* 0x000fc800008e0617 */
[----:B------:R-:W-:-:S04]  /*76c0*/  IMAD.WIDE.U32 R6, R23, UR8, RZ ;  /* 0x0000000817067c25 */ /* 0x000fc8000f8e00ff */
[----:B------:R-:W-:-:S04]  /*76d0*/  IMAD.WIDE.U32 R6, P1, R5, UR9, R6 ;  /* 0x0000000905067c25 */ /* 0x000fc8000f820006 */
[----:B------:R-:W-:-:S04]  /*76e0*/  IMAD.WIDE.U32 R4, R5, UR8, RZ ;  /* 0x0000000805047c25 */ /* 0x000fc8000f8e00ff */
[----:B------:R-:W-:Y:S01]  /*76f0*/  IMAD.MOV.U32 R4, RZ, RZ, R7 ;  /* 0x000000ffff047224 */ /* 0x000fe200078e0007 */
[----:B------:R-:W-:Y:S01]  /*7700*/  IADD3 RZ, P3, R5, R6, RZ ;  /* 0x0000000605ff7210 */ /* 0x000fe20007f7e0ff */
[----:B------:R-:W-:-:S04]  /*7710*/  IMAD.X R5, RZ, RZ, RZ, P1 ;  /* 0x000000ffff057224 */ /* 0x000fc800008e06ff */
[----:B------:R-:W-:-:S08]  /*7720*/  IMAD.WIDE.U32.X R4, R23, UR9, R4, P3 ;  /* 0x0000000917047c25 */ /* 0x000fd000098e0404 */
.L_x_173:
[----:B------:R-:W-:Y:S01]  /*7730*/  ISETP.NE.AND P1, PT, R2, 0x1, PT ;  /* 0x000000010200780c */ /* 0x000fe20003f25270 */
[----:B------:R-:W-:Y:S01]  /*7740*/  ULDC UR4, c[0x0][0x648] ;  /* 0x0001920000047ab9 */ /* 0x000fe20000000800 */
[----:B------:R-:W-:Y:S01]  /*7750*/  LOP3.LUT R20, R20, UR16, RZ, 0xc0, !PT ;  /* 0x0000001014147c12 */ /* 0x000fe2000f8ec0ff */
[----:B------:R-:W-:Y:S01]  /*7760*/  IMAD.MOV R22, RZ, RZ, -R22 ;  /* 0x000000ffff167224 */ /* 0x000fe200078e0a16 */
[----:B------:R-:W-:Y:S01]  /*7770*/  SHF.R.U64 R5, R4, UR4, R5 ;  /* 0x0000000404057c19 */ /* 0x000fe20008001205 */
[----:B------:R-:W-:Y:S01]  /*7780*/  ULDC UR4, c[0x0][0x638] ;  /* 0x00018e0000047ab9 */ /* 0x000fe20000000800 */
[----:B------:R-:W-:Y:S01]  /*7790*/  LOP3.LUT R6, R9, UR15, RZ, 0xc0, !PT ;  /* 0x0000000f09067c12 */ /* 0x000fe2000f8ec0ff */
[----:B------:R-:W-:Y:S02]  /*77a0*/  ULDC UR5, c[0x0][0x610] ;  /* 0x0001840000057ab9 */ /* 0x000fe40000000800 */
[----:B------:R-:W-:Y:S02]  /*77b0*/  IMAD.MOV R4, RZ, RZ, -R5 ;  /* 0x000000ffff047224 */ /* 0x000fe400078e0a05 */
[----:B------:R-:W-:-:S02]  /*77c0*/  IMAD R20, R5, UR17, R20 ;  /* 0x0000001105147c24 */ /* 0x000fc4000f8e0214 */
[----:B0-----:R-:W-:Y:S02]  /*77d0*/  @P1 IMAD R15, R21, R22, R14 ;  /* 0x00000016150f1224 */ /* 0x001fe400078e020e */
[----:B------:R-:W-:Y:S01]  /*77e0*/  IMAD R19, R4, UR4, R19 ;  /* 0x0000000404137c24 */ /* 0x000fe2000f8e0213 */
[----:B------:R-:W-:Y:S01]  /*77f0*/  ULDC UR4, c[0x0][0x600] ;  /* 0x0001800000047ab9 */ /* 0x000fe20000000800 */
[----:B------:R-:W-:Y:S02]  /*7800*/  IMAD R15, R20, UR5, R15 ;  /* 0x00000005140f7c24 */ /* 0x000fe4000f8e020f */
[----:B------:R-:W-:Y:S02]  /*7810*/  IMAD R6, R19, UR4, R6 ;  /* 0x0000000413067c24 */ /* 0x000fe4000f8e0206 */
[----:B------:R-:W-:-:S03]  /*7820*/  IMAD.MOV.U32 R4, RZ, RZ, 0x1 ;  /* 0x00000001ff047424 */ /* 0x000fc600078e00ff */
[----:B------:R-:W-:Y:S02]  /*7830*/  SEL R20, R6, R15, !P1 ;  /* 0x0000000f06147207 */ /* 0x000fe40004800000 */
[----:B------:R-:W-:-:S07]  /*7840*/  SEL R19, R15, R6, !P1 ;  /* 0x000000060f137207 */ /* 0x000fce0004800000 */
.L_x_171:
[----:B------:R-:W-:Y:S05]  /*7850*/  BSYNC B1 ;  /* 0x0000000000017941 */ /* 0x000fea0003800000 */
.L_x_170:
[----:B------:R-:W-:-:S13]  /*7860*/  LOP3.LUT P1, RZ, R4, 0xff, RZ, 0xc0, !PT ;  /* 0x000000ff04ff7812 */ /* 0x000fda000782c0ff */
[----:B------:R-:W-:Y:S05]  /*7870*/  @P1 BRA `(.L_x_174) ;  /* 0xfffffff4004c1947 */ /* 0x000fea000383ffff */
[----:B------:R-:W-:Y:S05]  /*7880*/  BSYNC B0 ;  /* 0x0000000000007941 */ /* 0x000fea0003800000 */
.L_x_162:
[----:B------:R-:W-:-:S03]  /*7890*/  UMOV UR4, 0xffffffff ;  /* 0xffffffff00047882 */ /* 0x000fc60000000000 */
[----:B------:R-:W-:Y:S05]  /*78a0*/  BRA.DIV UR4, `(.L_x_175) ;  /* 0x0000000604847947 */ /* 0x000fea000b800000 */
[----:B------:R-:W-:-:S13]  /*78b0*/  ELECT P6, URZ, PT ;  /* 0x00000000003f782f */ /* 0x000fda00038c0000 */
.L_x_192:
[----:B------:R-:W-:Y:S04]  /*78c0*/  BSSY B0, `(.L_x_176) ;  /* 0x0000046000007945 */ /* 0x000fe80003800000 */
[----:B------:R-:W-:Y:S05]  /*78d0*/  @!P6 BRA `(.L_x_177) ;  /* 0x000000040010e947 */ /* 0x000fea0003800000 */
[----:B------:R-:W-:-:S04]  /*78e0*/  LOP3.LUT R18, R18, 0x2, RZ, 0xfc, !PT ;  /* 0x0000000212127812 */ /* 0x000fc800078efcff */
[----:B------:R-:W-:-:S13]  /*78f0*/  ISETP.NE.AND P0, PT, R18, 0x3, PT ;  /* 0x000000031200780c */ /* 0x000fda0003f05270 */
[----:B------:R-:W-:Y:S05]  /*7900*/  @!P0 BRA `(.L_x_178) ;  /* 0x0000000000048947 */ /* 0x000fea0003800000 */
[----:B------:R-:W-:Y:S01]  /*7910*/  BPT.TRAP 0x1 ;  /* 0x000000040000795c */ /* 0x000fe20000300000 */
.L_x_178:
[----:B------:R-:W0:Y:S01]  /*7920*/  S2R R3, SR_CgaCtaId ;  /* 0x0000000000037919 */ /* 0x000e220000008800 */
[----:B------:R-:W-:-:S04]  /*7930*/  MOV R2, 0x400 ;  /* 0x0000040000027802 */ /* 0x000fc80000000f00 */
[----:B0-----:R-:W-:Y:S02]  /*7940*/  LEA R3, R3, R2, 0x18 ;  /* 0x0000000203037211 */ /* 0x001fe400078ec0ff */
[----:B------:R-:W-:-:S03]  /*7950*/  SHF.L.U32 R2, R0, 0x1f, RZ ;  /* 0x0000001f00027819 */ /* 0x000fc600000006ff */
[----:B------:R-:W-:-:S04]  /*7960*/  VIADD R3, R3, 0x38 ;  /* 0x0000003803037836 */ /* 0x000fc80000000000 */
[C---:B------:R-:W-:Y:S02]  /*7970*/  IMAD R7, R12.reuse, 0x8, R3 ;  /* 0x000000080c077824 */ /* 0x040fe400078e0203 */
[----:B------:R-:W-:Y:S02]  /*7980*/  VIADD R12, R12, 0x1 ;  /* 0x000000010c0c7836 */ /* 0x000fe40000000000 */
[----:B------:R-:W0:Y:S03]  /*7990*/  SYNCS.PHASECHK.TRANS64.TRYWAIT P0, [R7+URZ], R2 ;  /* 0x00000002070075a7 */ /* 0x000e26000800017f */
[----:B------:R-:W-:-:S04]  /*79a0*/  ISETP.NE.AND P1, PT, R12, 0x7, PT ;  /* 0x000000070c00780c */ /* 0x000fc80003f25270 */
[----:B------:R-:W-:Y:S02]  /*79b0*/  SEL R5, RZ, 0x1, P1 ;  /* 0x00000001ff057807 */ /* 0x000fe40000800000 */
[----:B------:R-:W-:Y:S02]  /*79c0*/  SEL R12, R12, RZ, P1 ;  /* 0x000000ff0c0c7207 */ /* 0x000fe40000800000 */
[----:B------:R-:W-:-:S03]  /*79d0*/  LOP3.LUT R5, R0, R5, RZ, 0x3c, !PT ;  /* 0x0000000500057212 */ /* 0x000fc600078e3cff */
[----:B------:R-:W-:Y:S01]  /*79e0*/  IMAD R9, R12, 0x8, R3 ;  /* 0x000000080c097824 */ /* 0x000fe200078e0203 */
[----:B------:R-:W-:Y:S01]  /*79f0*/  SHF.L.U32 R4, R5, 0x1f, RZ ;  /* 0x0000001f05047819 */ /* 0x000fe200000006ff */
[----:B0-----:R-:W-:Y:S06]  /*7a00*/  @!P0 BRA `(.L_x_179) ;  /* 0x00000004004c8947 */ /* 0x001fec0003800000 */
.L_x_193:
[----:B------:R-:W1:Y:S01]  /*7a10*/  SYNCS.PHASECHK.TRANS64.TRYWAIT P0, [R9+URZ], R4 ;  /* 0x00000004090075a7 */ /* 0x000e62000800017f */
[----:B------:R-:W-:-:S05]  /*7a20*/  VIADD R0, R12, 0x1 ;  /* 0x000000010c007836 */ /* 0x000fca0000000000 */
[----:B------:R-:W-:-:S04]  /*7a30*/  ISETP.NE.AND P1, PT, R0, 0x7, PT ;  /* 0x000000070000780c */ /* 0x000fc80003f25270 */
[----:B0-----:R-:W-:Y:S02]  /*7a40*/  SEL R2, RZ, 0x1, P1 ;  /* 0x00000001ff027807 */ /* 0x001fe40000800000 */
[----:B------:R-:W-:Y:S02]  /*7a50*/  SEL R0, R0, RZ, P1 ;  /* 0x000000ff00007207 */ /* 0x000fe40000800000 */
[----:B------:R-:W-:-:S03]  /*7a60*/  LOP3.LUT R7, R5, R2, RZ, 0x3c, !PT ;  /* 0x0000000205077212 */ /* 0x000fc600078e3cff */
[----:B------:R-:W-:Y:S01]  /*7a70*/  IMAD R6, R0, 0x8, R3 ;  /* 0x0000000800067824 */ /* 0x000fe200078e0203 */
[----:B------:R-:W-:Y:S01]  /*7a80*/  SHF.L.U32 R5, R7, 0x1f, RZ ;  /* 0x0000001f07057819 */ /* 0x000fe200000006ff */
[----:B-1----:R-:W-:Y:S06]  /*7a90*/  @!P0 BRA `(.L_x_180) ;  /* 0x00000004003c8947 */ /* 0x002fec0003800000 */
.L_x_194:
[----:B------:R-:W1:Y:S01]  /*7aa0*/  SYNCS.PHASECHK.TRANS64.TRYWAIT P0, [R6+URZ], R5 ;  /* 0x00000005060075a7 */ /* 0x000e62000800017f */
[----:B------:R-:W-:-:S05]  /*7ab0*/  VIADD R0, R0, 0x1 ;  /* 0x0000000100007836 */ /* 0x000fca0000000000 */
[----:B------:R-:W-:-:S04]  /*7ac0*/  ISETP.NE.AND P1, PT, R0, 0x7, PT ;  /* 0x000000070000780c */ /* 0x000fc80003f25270 */
[----:B------:R-:W-:Y:S02]  /*7ad0*/  SEL R2, RZ, 0x1, P1 ;  /* 0x00000001ff027807 */ /* 0x000fe40000800000 */
[----:B------:R-:W-:Y:S02]  /*7ae0*/  SEL R0, R0, RZ, P1 ;  /* 0x000000ff00007207 */ /* 0x000fe40000800000 */
[----:B------:R-:W-:-:S03]  /*7af0*/  LOP3.LUT R7, R7, R2, RZ, 0x3c, !PT ;  /* 0x0000000207077212 */ /* 0x000fc600078e3cff */
[----:B0-----:R-:W-:Y:S01]  /*7b00*/  IMAD R9, R0, 0x8, R3 ;  /* 0x0000000800097824 */ /* 0x001fe200078e0203 */
[----:B------:R-:W-:Y:S01]  /*7b10*/  SHF.L.U32 R4, R7, 0x1f, RZ ;  /* 0x0000001f07047819 */ /* 0x000fe200000006ff */
[----:B-1----:R-:W-:Y:S06]  /*7b20*/  @!P0 BRA `(.L_x_181) ;  /* 0x00000004002c8947 */ /* 0x002fec0003800000 */
.L_x_195:
        /* <DEDUP_REMOVED lines=9> */
.L_x_196:
        /* <DEDUP_REMOVED lines=9> */
.L_x_197:
[----:B------:R-:W1:Y:S01]  /*7c50*/  SYNCS.PHASECHK.TRANS64.TRYWAIT P0, [R9+URZ], R4 ;  /* 0x00000004090075a7 */ /* 0x000e62000800017f */
[----:B------:R-:W-:-:S05]  /*7c60*/  VIADD R0, R0, 0x1 ;  /* 0x0000000100007836 */ /* 0x000fca0000000000 */
[----:B------:R-:W-:-:S04]  /*7c70*/  ISETP.NE.AND P1, PT, R0, 0x7, PT ;  /* 0x000000070000780c */ /* 0x000fc80003f25270 */
[----:B------:R-:W-:Y:S02]  /*7c80*/  SEL R2, RZ, 0x1, P1 ;  /* 0x00000001ff027807 */ /* 0x000fe40000800000 */
[----:B------:R-:W-:Y:S02]  /*7c90*/  SEL R0, R0, RZ, P1 ;  /* 0x000000ff00007207 */ /* 0x000fe40000800000 */
[----:B------:R-:W-:Y:S01]  /*7ca0*/  LOP3.LUT R2, R7, R2, RZ, 0x3c, !PT ;  /* 0x0000000207027212 */ /* 0x000fe200078e3cff */
[----:B-1----:R-:W-:Y:S06]  /*7cb0*/  @!P0 BRA `(.L_x_184) ;  /* 0x0000000400048947 */ /* 0x002fec0003800000 */
.L_x_198:
[----:B------:R-:W-:Y:S01]  /*7cc0*/  IMAD R3, R0, 0x8, R3 ;  /* 0x0000000800037824 */ /* 0x000fe200078e0203 */
[----:B------:R-:W-:-:S07]  /*7cd0*/  SHF.L.U32 R0, R2, 0x1f, RZ ;  /* 0x0000001f02007819 */ /* 0x000fce00000006ff */
.L_x_185:
[----:B--2---:R2:W3:Y:S02]  /*7ce0*/  SYNCS.PHASECHK.TRANS64.TRYWAIT P0, [R3+URZ], R0 ;  /* 0x00000000030075a7 */ /* 0x0044e4000800017f */
[----:B---3--:R-:W-:Y:S05]  /*7cf0*/  @!P0 NANOSLEEP.SYNCS 0x989680 ;  /* 0x009896800000895d */ /* 0x008fea0003900000 */
[----:B------:R-:W3:Y:S02]  /*7d00*/  @!P0 SYNCS.PHASECHK.TRANS64 P0, [R3+URZ], R0 ;  /* 0x00000000030085a7 */ /* 0x000ee4000800007f */
[----:B---3--:R-:W-:Y:S05]  /*7d10*/  @!P0 BRA `(.L_x_185) ;  /* 0xfffffffc00f08947 */ /* 0x008fea000383ffff */
.L_x_177:
[----:B------:R-:W-:Y:S05]  /*7d20*/  BSYNC B0 ;  /* 0x0000000000007941 */ /* 0x000fea0003800000 */
.L_x_176:
[----:B------:R-:W-:Y:S05]  /*7d30*/  EXIT ;  /* 0x000000000000794d */ /* 0x000fea0003800000 */
.L_x_17:
[----:B-1----:R1:W2:Y:S02]  /*7d40*/  SYNCS.PHASECHK.TRANS64.TRYWAIT P1, [R3+URZ], R0 ;  /* 0x00000000030075a7 */ /* 0x0022a4000802017f */
[----:B--2---:R-:W-:Y:S05]  /*7d50*/  @!P1 NANOSLEEP.SYNCS 0x989680 ;  /* 0x009896800000995d */ /* 0x004fea0003900000 */
[----:B------:R-:W2:Y:S02]  /*7d60*/  @!P1 SYNCS.PHASECHK.TRANS64 P1, [R3+URZ], R0 ;  /* 0x00000000030095a7 */ /* 0x000ea4000802007f */
[----:B--2---:R-:W-:Y:S05]  /*7d70*/  @!P1 BRA `(.L_x_17) ;  /* 0xfffffffc00f09947 */ /* 0x004fea000383ffff */
[----:B------:R-:W-:Y:S05]  /*7d80*/  BRA `(.L_x_16) ;  /* 0xffffff9400e07947 */ /* 0x000fea000383ffff */
.L_x_22:
[----:B-1----:R-:W-:-:S04]  /*7d90*/  IMAD.U32 R4, RZ, RZ, UR7 ;  /* 0x00000007ff047e24 */ /* 0x002fc8000f8e00ff */
[----:B------:R1:W2:Y:S03]  /*7da0*/  SYNCS.PHASECHK.TRANS64.TRYWAIT P1, [R4+URZ], R3 ;  /* 0x00000003040075a7 */ /* 0x0002a6000802017f */
[----:B--2---:R-:W-:Y:S05]  /*7db0*/  @!P1 NANOSLEEP.SYNCS 0x989680 ;  /* 0x009896800000995d */ /* 0x004fea0003900000 */
[----:B------:R-:W2:Y:S02]  /*7dc0*/  @!P1 SYNCS.PHASECHK.TRANS64 P1, [R4+URZ], R3 ;  /* 0x00000003040095a7 */ /* 0x000ea4000802007f */
[----:B--2---:R-:W-:Y:S05]  /*7dd0*/  @!P1 BRA `(.L_x_22) ;  /* 0xfffffffc00ec9947 */ /* 0x004fea000383ffff */
[----:B------:R-:W-:Y:S05]  /*7de0*/  BRA `(.L_x_21) ;  /* 0xffffff9800ac7947 */ /* 0x000fea000383ffff */
.L_x_163:
[----:B------:R-:W-:Y:S01]  /*7df0*/  BSSY B1, `(.L_x_186) ;  /* 0x0000006000017945 */ /* 0x000fe20003800000 */
[----:B------:R-:W-:-:S07]  /*7e00*/  IMAD.MOV.U32 R15, RZ, RZ, -0x1 ;  /* 0xffffffffff0f7424 */ /* 0x000fce00078e00ff */
[----:B------:R-:W-:Y:S05]  /*7e10*/  WARPSYNC.COLLECTIVE R15, `(.L_x_187) ;  /* 0x000000000f0c7348 */ /* 0x000fea0003c00000 */
[----:B------:R-:W-:Y:S02]  /*7e20*/  ELECT P6, UR62, PT ;  /* 0x00000000003e782f */ /* 0x000fe400038c0000 */
[----:B------:R-:W-:Y:S01]  /*7e30*/  MOV R14, UR62 ;  /* 0x0000003e000e7c02 */ /* 0x000fe20008000f00 */
[----:B------:R-:W-:Y:S10]  /*7e40*/  ENDCOLLECTIVE ;  /* 0x000000000000791b */ /* 0x000ff40003800000 */
.L_x_187:
[----:B------:R-:W-:Y:S05]  /*7e50*/  BSYNC B1 ;  /* 0x0000000000017941 */ /* 0x000fea0003800000 */
.L_x_186:
[----:B------:R-:W-:Y:S05]  /*7e60*/  BRA `(.L_x_188) ;  /* 0xffffffec00dc7947 */ /* 0x000fea000383ffff */
.L_x_166:
[----:B0-----:R0:W1:Y:S02]  /*7e70*/  SYNCS.PHASECHK.TRANS64.TRYWAIT P1, [R14+URZ+0x38], R7 ;  /* 0x000038070e0075a7 */ /* 0x001064000802017f */
[----:B-1----:R-:W-:Y:S05]  /*7e80*/  @!P1 NANOSLEEP.SYNCS 0x989680 ;  /* 0x009896800000995d */ /* 0x002fea0003900000 */
[----:B------:R-:W1:Y:S02]  /*7e90*/  @!P1 SYNCS.PHASECHK.TRANS64 P1, [R14+URZ+0x38], R7 ;  /* 0x000038070e0095a7 */ /* 0x000e64000802007f */
[----:B-1----:R-:W-:Y:S05]  /*7ea0*/  @!P1 BRA `(.L_x_166) ;  /* 0xfffffffc00f09947 */ /* 0x002fea000383ffff */
[----:B------:R-:W-:Y:S05]  /*7eb0*/  BRA `(.L_x_189) ;  /* 0xfffffff000107947 */ /* 0x000fea000383ffff */
.L_x_175:
[----:B------:R-:W-:Y:S01]  /*7ec0*/  BSSY B0, `(.L_x_190) ;  /* 0x0000006000007945 */ /* 0x000fe20003800000 */
[----:B------:R-:W-:-:S07]  /*7ed0*/  IMAD.MOV.U32 R15, RZ, RZ, -0x1 ;  /* 0xffffffffff0f7424 */ /* 0x000fce00078e00ff */
[----:B------:R-:W-:Y:S05]  /*7ee0*/  WARPSYNC.COLLECTIVE R15, `(.L_x_191) ;  /* 0x000000000f0c7348 */ /* 0x000fea0003c00000 */
[----:B------:R-:W-:Y:S02]  /*7ef0*/  ELECT P6, UR62, PT ;  /* 0x00000000003e782f */ /* 0x000fe400038c0000 */
[----:B------:R-:W-:Y:S01]  /*7f00*/  MOV R14, UR62 ;  /* 0x0000003e000e7c02 */ /* 0x000fe20008000f00 */
[----:B------:R-:W-:Y:S10]  /*7f10*/  ENDCOLLECTIVE ;  /* 0x000000000000791b */ /* 0x000ff40003800000 */
.L_x_191:
[----:B------:R-:W-:Y:S05]  /*7f20*/  BSYNC B0 ;  /* 0x0000000000007941 */ /* 0x000fea0003800000 */
.L_x_190:
[----:B------:R-:W-:Y:S05]  /*7f30*/  BRA `(.L_x_192) ;  /* 0xfffffff800607947 */ /* 0x000fea000383ffff */
.L_x_179:
[----:B0-----:R0:W1:Y:S02]  /*7f40*/  SYNCS.PHASECHK.TRANS64.TRYWAIT P0, [R7+URZ], R2 ;  /* 0x00000002070075a7 */ /* 0x001064000800017f */
[----:B-1----:R-:W-:Y:S05]  /*7f50*/  @!P0 NANOSLEEP.SYNCS 0x989680 ;  /* 0x009896800000895d */ /* 0x002fea0003900000 */
[----:B------:R-:W1:Y:S02]  /*7f60*/  @!P0 SYNCS.PHASECHK.TRANS64 P0, [R7+URZ], R2 ;  /* 0x00000002070085a7 */ /* 0x000e64000800007f */
[----:B-1----:R-:W-:Y:S05]  /*7f70*/  @!P0 BRA `(.L_x_179) ;  /* 0xfffffffc00f08947 */ /* 0x002fea000383ffff */
[----:B------:R-:W-:Y:S05]  /*7f80*/  BRA `(.L_x_193) ;  /* 0xfffffff800a07947 */ /* 0x000fea000383ffff */
.L_x_180:
[----:B0-----:R0:W1:Y:S02]  /*7f90*/  SYNCS.PHASECHK.TRANS64.TRYWAIT P0, [R9+URZ], R4 ;  /* 0x00000004090075a7 */ /* 0x001064000800017f */
[----:B-1----:R-:W-:Y:S05]  /*7fa0*/  @!P0 NANOSLEEP.SYNCS 0x989680 ;  /* 0x009896800000895d */ /* 0x002fea0003900000 */
[----:B------:R-:W1:Y:S02]  /*7fb0*/  @!P0 SYNCS.PHASECHK.TRANS64 P0, [R9+URZ], R4 ;  /* 0x00000004090085a7 */ /* 0x000e64000800007f */
[----:B-1----:R-:W-:Y:S05]  /*7fc0*/  @!P0 BRA `(.L_x_180) ;  /* 0xfffffffc00f08947 */ /* 0x002fea000383ffff */
[----:B------:R-:W-:Y:S05]  /*7fd0*/  BRA `(.L_x_194) ;  /* 0xfffffff800b07947 */ /* 0x000fea000383ffff */
.L_x_181:
[----:B0-----:R0:W1:Y:S02]  /*7fe0*/  SYNCS.PHASECHK.TRANS64.TRYWAIT P0, [R6+URZ], R5 ;  /* 0x00000005060075a7 */ /* 0x001064000800017f */
[----:B-1----:R-:W-:Y:S05]  /*7ff0*/  @!P0 NANOSLEEP.SYNCS 0x989680 ;  /* 0x009896800000895d */ /* 0x002fea0003900000 */
[----:B------:R-:W1:Y:S02]  /*8000*/  @!P0 SYNCS.PHASECHK.TRANS64 P0, [R6+URZ], R5 ;  /* 0x00000005060085a7 */ /* 0x000e64000800007f */
[----:B-1----:R-:W-:Y:S05]  /*8010*/  @!P0 BRA `(.L_x_181) ;  /* 0xfffffffc00f08947 */ /* 0x002fea000383ffff */
[----:B------:R-:W-:Y:S05]  /*8020*/  BRA `(.L_x_195) ;  /* 0xfffffff800c07947 */ /* 0x000fea000383ffff */
.L_x_182:
[----:B0-----:R0:W1:Y:S02]  /*8030*/  SYNCS.PHASECHK.TRANS64.TRYWAIT P0, [R9+URZ], R4 ;  /* 0x00000004090075a7 */ /* 0x001064000800017f */
[----:B-1----:R-:W-:Y:S05]  /*8040*/  @!P0 NANOSLEEP.SYNCS 0x989680 ;  /* 0x009896800000895d */ /* 0x002fea0003900000 */
[----:B------:R-:W1:Y:S02]  /*8050*/  @!P0 SYNCS.PHASECHK.TRANS64 P0, [R9+URZ], R4 ;  /* 0x00000004090085a7 */ /* 0x000e64000800007f */
[----:B-1----:R-:W-:Y:S05]  /*8060*/  @!P0 BRA `(.L_x_182) ;  /* 0xfffffffc00f08947 */ /* 0x002fea000383ffff */
[----:B------:R-:W-:Y:S05]  /*8070*/  BRA `(.L_x_196) ;  /* 0xfffffff800d07947 */ /* 0x000fea000383ffff */
.L_x_183:
[----:B0-----:R0:W1:Y:S02]  /*8080*/  SYNCS.PHASECHK.TRANS64.TRYWAIT P0, [R6+URZ], R5 ;  /* 0x00000005060075a7 */ /* 0x001064000800017f */
[----:B-1----:R-:W-:Y:S05]  /*8090*/  @!P0 NANOSLEEP.SYNCS 0x989680 ;  /* 0x009896800000895d */ /* 0x002fea0003900000 */
[----:B------:R-:W1:Y:S02]  /*80a0*/  @!P0 SYNCS.PHASECHK.TRANS64 P0, [R6+URZ], R5 ;  /* 0x00000005060085a7 */ /* 0x000e64000800007f */
[----:B-1----:R-:W-:Y:S05]  /*80b0*/  @!P0 BRA `(.L_x_183) ;  /* 0xfffffffc00f08947 */ /* 0x002fea000383ffff */
[----:B------:R-:W-:Y:S05]  /*80c0*/  BRA `(.L_x_197) ;  /* 0xfffffff800e07947 */ /* 0x000fea000383ffff */
.L_x_184:
[----:B-1----:R1:W2:Y:S02]  /*80d0*/  SYNCS.PHASECHK.TRANS64.TRYWAIT P0, [R9+URZ], R4 ;  /* 0x00000004090075a7 */ /* 0x0022a4000800017f */
[----:B--2---:R-:W-:Y:S05]  /*80e0*/  @!P0 NANOSLEEP.SYNCS 0x989680 ;  /* 0x009896800000895d */ /* 0x004fea0003900000 */
[----:B------:R-:W2:Y:S02]  /*80f0*/  @!P0 SYNCS.PHASECHK.TRANS64 P0, [R9+URZ], R4 ;  /* 0x00000004090085a7 */ /* 0x000ea4000800007f */
[----:B--2---:R-:W-:Y:S05]  /*8100*/  @!P0 BRA `(.L_x_184) ;  /* 0xfffffffc00f08947 */ /* 0x004fea000383ffff */
[----:B------:R-:W-:Y:S05]  /*8110*/  BRA `(.L_x_198) ;  /* 0xfffffff800e87947 */ /* 0x000fea000383ffff */
.L_x_199:
[----:B------:R-:W-:-:S00]  /*8120*/  BRA `(.L_x_199) ;  /* 0xfffffffc00fc7947 */ /* 0x000fc0000383ffff */
[----:B------:R-:W-:-:S00]  /*8130*/  NOP ;  /* 0x0000000000007918 */ /* 0x000fc00000000000 */
        /* <DEDUP_REMOVED lines=12> */
.L_x_200:


//--------------------- .nv.global.init           --------------------------
	.section	.nv.global.init,"aw",@progbits
.nv.global.init:
	.type		$str$22,@object
	.size		$str$22,($str$23 - $str$22)
$str$22:
        /*0000*/ 	.byte	0x6b, 0x5f, 0x74, 0x69, 0x6c, 0x65, 0x5f, 0x63, 0x6f, 0x75, 0x6e, 0x74, 0x20, 0x3e, 0x3d, 0x20
        /*0010*/ 	.byte	0x31, 0x00
	.type		$str$23,@object
	.size		$str$23,(__unnamed_1 - $str$23)
$str$23:
        /*0012*/ 	.byte	0x2f, 0x74, 0x6d, 0x70, 0x2f, 0x63, 0x75, 0x74, 0x6c, 0x61, 0x73, 0x73, 0x5f, 0x73, 0x77, 0x65
        /*0022*/ 	.byte	0x65, 0x70, 0x5f, 0x73, 0x72, 0x63, 0x2f, 0x69, 0x6e, 0x63, 0x6c, 0x75, 0x64, 0x65, 0x2f, 0x63
        /*0032*/ 	.byte	0x75, 0x74, 0x6c, 0x61, 0x73, 0x73, 0x2f, 0x67, 0x65, 0x6d, 0x6d, 0x2f, 0x63, 0x6f, 0x6c, 0x6c
        /*0042*/ 	.byte	0x65, 0x63, 0x74, 0x69, 0x76, 0x65, 0x2f, 0x73, 0x6d, 0x39, 0x30, 0x5f, 0x6d, 0x6d, 0x61, 0x5f
        /*0052*/ 	.byte	0x74, 0x6d, 0x61, 0x5f, 0x67, 0x6d, 0x6d, 0x61, 0x5f, 0x73, 0x73, 0x5f, 0x77, 0x61, 0x72, 0x70
        /*0062*/ 	.byte	0x73, 0x70, 0x65, 0x63, 0x69, 0x61, 0x6c, 0x69, 0x7a, 0x65, 0x64, 0x2e, 0x68, 0x70, 0x70, 0x00
	.type		__unnamed_1,@object
	.size		__unnamed_1,(.L_0 - __unnamed_1)
__unnamed_1:
        /*0072*/ 	.byte	0x76, 0x6f, 0x69, 0x64, 0x20, 0x63, 0x75, 0x74, 0x6c, 0x61, 0x73, 0x73, 0x3a, 0x3a, 0x67, 0x65
        /* <DEDUP_REMOVED lines=179> */
        /*0bb2*/ 	.byte	0x3a, 0x69, 0x64, 0x65, 0x6e, 0x74, 0x69, 0x74, 0x79, 0x5d, 0x00
.L_0:


//--------------------- .nv.shared._ZN7cutlass13device_kernelINS_4gemm6kernel13GemmUniversalIN4cute5tupleIJiiiiEEENS1_10collective13CollectiveMmaINS1_34MainloopSm90TmaGmmaWarpSpecializedILi7ENS5_IJNS4_1CILi1EEESB_SB_EEENS1_35KernelTmaWarpSpecializedCooperativeEEENS5_IJNSA_ILi128EEESF_NSA_ILi64EEEEEENS_6half_tENS5_IJlSB_lEEESI_SJ_NS4_8TiledMMAINS4_8MMA_AtomIJNS4_4SM904GMMA26MMA_64x128x16_F32F16F16_SSILNSN_5MajorE0ELSP_0ELNSN_7ScaleInE1ELSQ_1EEEEEENS4_6LayoutINS5_IJNSA_ILi2EEESB_SB_EEENS5_IJSB_NSA_ILi0EEESW_EEEEENS5_IJNS4_10UnderscoreESZ_SZ_EEEEENS4_13SM90_TMA_LOADENS4_14ComposedLayoutINS4_7SwizzleILi3ELi4ELi3EEENS4_18smem_ptr_flag_bitsILi16EEENST_INS5_IJNSA_ILi8EEESG_EEENS5_IJSG_SB_EEEEEEEvNS4_8identityES12_S1C_vS1D_EENS_8epilogue10collective6detail29Sm90TmaWarpSpecializedAdapterINS1G_15DefaultEpilogueISI_SJ_SJ_NS1F_6thread17LinearCombinationISI_Li1EffLNS1K_9ScaleType4KindE0ELNS_15FloatRoundStyleE2ESI_EENS1_15EpilogueDefaultEEEEEvvEEEEvNT_6ParamsE --------------------------
	.section	.nv.shared._ZN7cutlass13device_kernelINS_4gemm6kernel13GemmUniversalIN4cute5tupleIJiiiiEEENS1_10collective13CollectiveMmaINS1_34MainloopSm90TmaGmmaWarpSpecializedILi7ENS5_IJNS4_1CILi1EEESB_SB_EEENS1_35KernelTmaWarpSpecializedCooperativeEEENS5_IJNSA_ILi128EEESF_NSA_ILi64EEEEEENS_6half_tENS5_IJlSB_lEEESI_SJ_NS4_8TiledMMAINS4_8MMA_AtomIJNS4_4SM904GMMA26MMA_64x128x16_F32F16F16_SSILNSN_5MajorE0ELSP_0ELNSN_7ScaleInE1ELSQ_1EEEEEENS4_6LayoutINS5_IJNSA_ILi2EEESB_SB_EEENS5_IJSB_NSA_ILi0EEESW_EEEEENS5_IJNS4_10UnderscoreESZ_SZ_EEEEENS4_13SM90_TMA_LOADENS4_14ComposedLayoutINS4_7SwizzleILi3ELi4ELi3EEENS4_18smem_ptr_flag_bitsILi16EEENST_INS5_IJNSA_ILi8EEESG_EEENS5_IJSG_SB_EEEEEEEvNS4_8identityES12_S1C_vS1D_EENS_8epilogue10collective6detail29Sm90TmaWarpSpecializedAdapterINS1G_15DefaultEpilogueISI_SJ_SJ_NS1F_6thread17LinearCombinationISI_Li1EffLNS1K_9ScaleType4KindE0ELNS_15FloatRoundStyleE2ESI_EENS1_15EpilogueDefaultEEEEEvvEEEEvNT_6ParamsE,"aw",@nobits
	.sectionflags	@""
	.align	16
	.zero		1024


//--------------------- .nv.shared.reserved.0     --------------------------
	.section	.nv.shared.reserved.0,"aw",@nobits
	.weak		__nv_reservedSMEM_offset_0_alias
	.size		__nv_reservedSMEM_offset_0_alias, 0, 0
	.other		__nv_reservedSMEM_offset_0_alias,@"STO_CUDA_RESERVED_SHARED STV_DEFAULT"
__nv_reservedSMEM_offset_0_alias:
	.zero		0


//--------------------- .nv.global                --------------------------
	.section	.nv.global,"aw",@nobits
.nv.global:
	.type		_ZN40_INTERNAL_c3ca8b06_4_k_cu_b1dd80c2_181644cute1_E,@object
	.size		_ZN40_INTERNAL_c3ca8b06_4_k_cu_b1dd80c2_181644cute1_E,(_ZN40_INTERNAL_c3ca8b06_4_k_cu_b1dd80c2_181644cuda3std3__45__cpo6cbeginE - _ZN40_INTERNAL_c3ca8b06_4_k_cu_b1dd80c2_181644cute1_E)
_ZN40_INTERNAL_c3ca8b06_4_k_cu_b1dd80c2_181644cute1_E:
	.zero		1
	.type		_ZN40_INTERNAL_c3ca8b06_4_k_cu_b1dd80c2_181644cuda3std3__45__cpo6cbeginE,@object
	.size		_ZN40_INTERNAL_c3ca8b06_4_k_cu_b1dd80c2_181644cuda3std3__45__cpo6cbeginE,(_ZN40_INTERNAL_c3ca8b06_4_k_cu_b1dd80c2_181644cuda3std3__48in_placeE - _ZN40_INTERNAL_c3ca8b06_4_k_cu_b1dd80c2_181644cuda3std3__45__cpo6cbeginE)
_ZN40_INTERNAL_c3ca8b06_4_k_cu_b1dd80c2_181644cuda3std3__45__cpo6cbeginE:
	.zero		1
	.type		_ZN40_INTERNAL_c3ca8b06_4_k_cu_b1dd80c2_181644cuda3std3__48in_placeE,@object
	.size		_ZN40_INTERNAL_c3ca8b06_4_k_cu_b1dd80c2_181644cuda3std3__48in_placeE,(_ZN40_INTERNAL_c3ca8b06_4_k_cu_b1dd80c2_181644cuda3std6ranges3__45__cpo9iter_moveE - _ZN40_INTERNAL_c3ca8b06_4_k_cu_b1dd80c2_181644cuda3std3__48in_placeE)
_ZN40_INTERNAL_c3ca8b06_4_k_cu_b1dd80c2_181644cuda3std3__48in_placeE:
	.zero		1
	.type		_ZN40_INTERNAL_c3ca8b06_4_k_cu_b1dd80c2_181644cuda3std6ranges3__45__cpo9iter_moveE,@object
	.size		_ZN40_INTERNAL_c3ca8b06_4_k_cu_b1dd80c2_181644cuda3std6ranges3__45__cpo9iter_moveE,(_ZN40_INTERNAL_c3ca8b06_4_k_cu_b1dd80c2_181644cuda3std3__45__cpo5beginE - _ZN40_INTERNAL_c3ca8b06_4_k_cu_b1dd80c2_181644cuda3std6ranges3__45__cpo9iter_moveE)
_ZN40_INTERNAL_c3ca8b06_4_k_cu_b1dd80c2_181644cuda3std6ranges3__45__cpo9iter_moveE:
	.zero		1
	.type		_ZN40_INTERNAL_c3ca8b06_4_k_cu_b1dd80c2_181644cuda3std3__45__cpo5beginE,@object
	.size		_ZN40_INTERNAL_c3ca8b06_4_k_cu_b1dd80c2_181644cuda3std3__45__cpo5beginE,(_ZN40_INTERNAL_c3ca8b06_4_k_cu_b1dd80c2_181644cuda3std3__442_GLOBAL__N__c3ca8b06_4_k_cu_b1dd80c2_181646ignoreE - _ZN40_INTERNAL_c3ca8b06_4_k_cu_b1dd80c2_181644cuda3std3__45__cpo5beginE)
_ZN40_INTERNAL_c3ca8b06_4_k_cu_b1dd80c2_181644cuda3std3__45__cpo5beginE:
	.zero		1
	.type		_ZN40_INTERNAL_c3ca8b06_4_k_cu_b1dd80c2_181644cuda3std3__442_GLOBAL__N__c3ca8b06_4_k_cu_b1dd80c2_181646ignoreE,@object
	.size		_ZN40_INTERNAL_c3ca8b06_4_k_cu_b1dd80c2_181644cuda3std3__442_GLOBAL__N__c3ca8b06_4_k_cu_b1dd80c2_181646ignoreE,(_ZN40_INTERNAL_c3ca8b06_4_k_cu_b1dd80c2_181644cute7productE - _ZN40_INTERNAL_c3ca8b06_4_k_cu_b1dd80c2_181644cuda3std3__442_GLOBAL__N__c3ca8b06_4_k_cu_b1dd80c2_181646ignoreE)
_ZN40_INTERNAL_c3ca8b06_4_k_cu_b1dd80c2_181644cuda3std3__442_GLOBAL__N__c3ca8b06_4_k_cu_b1dd80c2_181646ignoreE:
	.zero		1
	.type		_ZN40_INTERNAL_c3ca8b06_4_k_cu_b1dd80c2_181644cute7productE,@object
	.size		_ZN40_INTERNAL_c3ca8b06_4_k_cu_b1dd80c2_181644cute7productE,(_ZN40_INTERNAL_c3ca8b06_4_k_cu_b1dd80c2_181644cuda3std3__45__cpo3endE - _ZN40_INTERNAL_c3ca8b06_4_k_cu_b1dd80c2_181644cute7productE)
_ZN40_INTERNAL_c3ca8b06_4_k_cu_b1dd80c2_181644cute7productE:
	.zero		1
	.type		_ZN40_INTERNAL_c3ca8b06_4_k_cu_b1dd80c2_181644cuda3std3__45__cpo3endE,@object
	.size		_ZN40_INTERNAL_c3ca8b06_4_k_cu_b1dd80c2_181644cuda3std3__45__cpo3endE,(_ZN40_INTERNAL_c3ca8b06_4_k_cu_b1dd80c2_181644cuda3std3__419piecewise_constructE - _ZN40_INTERNAL_c3ca8b06_4_k_cu_b1dd80c2_181644cuda3std3__45__cpo3endE)
_ZN40_INTERNAL_c3ca8b06_4_k_cu_b1dd80c2_181644cuda3std3__45__cpo3endE:
	.zero		1
	.type		_ZN40_INTERNAL_c3ca8b06_4_k_cu_b1dd80c2_181644cuda3std3__419piecewise_constructE,@object
	.size		_ZN40_INTERNAL_c3ca8b06_4_k_cu_b1dd80c2_181644cuda3std3__419piecewise_constructE,(_ZN40_INTERNAL_c3ca8b06_4_k_cu_b1dd80c2_181644cuda3std3__45__cpo4cendE - _ZN40_INTERNAL_c3ca8b06_4_k_cu_b1dd80c2_181644cuda3std3__419piecewise_constructE)
_ZN40_INTERNAL_c3ca8b06_4_k_cu_b1dd80c2_181644cuda3std3__419piecewise_constructE:
	.zero		1
	.type		_ZN40_INTERNAL_c3ca8b06_4_k_cu_b1dd80c2_181644cuda3std3__45__cpo4cendE,@object
	.size		_ZN40_INTERNAL_c3ca8b06_4_k_cu_b1dd80c2_181644cuda3std3__45__cpo4cendE,(_ZN40_INTERNAL_c3ca8b06_4_k_cu_b1dd80c2_181644cuda3std6ranges3__45__cpo4swapE - _ZN40_INTERNAL_c3ca8b06_4_k_cu_b1dd80c2_181644cuda3std3__45__cpo4cendE)
_ZN40_INTERNAL_c3ca8b06_4_k_cu_b1dd80c2_181644cuda3std3__45__cpo4cendE:
	.zero		1
	.type		_ZN40_INTERNAL_c3ca8b06_4_k_cu_b1dd80c2_181644cuda3std6ranges3__45__cpo4swapE,@object
	.size		_ZN40_INTERNAL_c3ca8b06_4_k_cu_b1dd80c2_181644cuda3std6ranges3__45__cpo4swapE,(.L_8 - _ZN40_INTERNAL_c3ca8b06_4_k_cu_b1dd80c2_181644cuda3std6ranges3__45__cpo4swapE)
_ZN40_INTERNAL_c3ca8b06_4_k_cu_b1dd80c2_181644cuda3std6ranges3__45__cpo4swapE:
	.zero		1
.L_8:


//--------------------- .nv.constant0._ZN7cutlass13device_kernelINS_4gemm6kernel13GemmUniversalIN4cute5tupleIJiiiiEEENS1_10collective13CollectiveMmaINS1_34MainloopSm90TmaGmmaWarpSpecializedILi7ENS5_IJNS4_1CILi1EEESB_SB_EEENS1_35KernelTmaWarpSpecializedCooperativeEEENS5_IJNSA_ILi128EEESF_NSA_ILi64EEEEEENS_6half_tENS5_IJlSB_lEEESI_SJ_NS4_8TiledMMAINS4_8MMA_AtomIJNS4_4SM904GMMA26MMA_64x128x16_F32F16F16_SSILNSN_5MajorE0ELSP_0ELNSN_7ScaleInE1ELSQ_1EEEEEENS4_6LayoutINS5_IJNSA_ILi2EEESB_SB_EEENS5_IJSB_NSA_ILi0EEESW_EEEEENS5_IJNS4_10UnderscoreESZ_SZ_EEEEENS4_13SM90_TMA_LOADENS4_14ComposedLayoutINS4_7SwizzleILi3ELi4ELi3EEENS4_18smem_ptr_flag_bitsILi16EEENST_INS5_IJNSA_ILi8EEESG_EEENS5_IJSG_SB_EEEEEEEvNS4_8identityES12_S1C_vS1D_EENS_8epilogue10collective6detail29Sm90TmaWarpSpecializedAdapterINS1G_15DefaultEpilogueISI_SJ_SJ_NS1F_6thread17LinearCombinationISI_Li1EffLNS1K_9ScaleType4KindE0ELNS_15FloatRoundStyleE2ESI_EENS1_15EpilogueDefaultEEEEEvvEEEEvNT_6ParamsE --------------------------
	.section	.nv.constant0._ZN7cutlass13device_kernelINS_4gemm6kernel13GemmUniversalIN4cute5tupleIJiiiiEEENS1_10collective13CollectiveMmaINS1_34MainloopSm90TmaGmmaWarpSpecializedILi7ENS5_IJNS4_1CILi1EEESB_SB_EEENS1_35KernelTmaWarpSpecializedCooperativeEEENS5_IJNSA_ILi128EEESF_NSA_ILi64EEEEEENS_6half_tENS5_IJlSB_lEEESI_SJ_NS4_8TiledMMAINS4_8MMA_AtomIJNS4_4SM904GMMA26MMA_64x128x16_F32F16F16_SSILNSN_5MajorE0ELSP_0ELNSN_7ScaleInE1ELSQ_1EEEEEENS4_6LayoutINS5_IJNSA_ILi2EEESB_SB_EEENS5_IJSB_NSA_ILi0EEESW_EEEEENS5_IJNS4_10UnderscoreESZ_SZ_EEEEENS4_13SM90_TMA_LOADENS4_14ComposedLayoutINS4_7SwizzleILi3ELi4ELi3EEENS4_18smem_ptr_flag_bitsILi16EEENST_INS5_IJNSA_ILi8EEESG_EEENS5_IJSG_SB_EEEEEEEvNS4_8identityES12_S1C_vS1D_EENS_8epilogue10collective6detail29Sm90TmaWarpSpecializedAdapterINS1G_15DefaultEpilogueISI_SJ_SJ_NS1F_6thread17LinearCombinationISI_Li1EffLNS1K_9ScaleType4KindE0ELNS_15FloatRoundStyleE2ESI_EENS1_15EpilogueDefaultEEEEEvvEEEEvNT_6ParamsE,"a",@progbits
	.sectionflags	@""
	.align	4
.nv.constant0._ZN7cutlass13device_kernelINS_4gemm6kernel13GemmUniversalIN4cute5tupleIJiiiiEEENS1_10collective13CollectiveMmaINS1_34MainloopSm90TmaGmmaWarpSpecializedILi7ENS5_IJNS4_1CILi1EEESB_SB_EEENS1_35KernelTmaWarpSpecializedCooperativeEEENS5_IJNSA_ILi128EEESF_NSA_ILi64EEEEEENS_6half_tENS5_IJlSB_lEEESI_SJ_NS4_8TiledMMAINS4_8MMA_AtomIJNS4_4SM904GMMA26MMA_64x128x16_F32F16F16_SSILNSN_5MajorE0ELSP_0ELNSN_7ScaleInE1ELSQ_1EEEEEENS4_6LayoutINS5_IJNSA_ILi2EEESB_SB_EEENS5_IJSB_NSA_ILi0EEESW_EEEEENS5_IJNS4_10UnderscoreESZ_SZ_EEEEENS4_13SM90_TMA_LOADENS4_14ComposedLayoutINS4_7SwizzleILi3ELi4ELi3EEENS4_18smem_ptr_flag_bitsILi16EEENST_INS5_IJNSA_ILi8EEESG_EEENS5_IJSG_SB_EEEEEEEvNS4_8identityES12_S1C_vS1D_EENS_8epilogue10collective6detail29Sm90TmaWarpSpecializedAdapterINS1G_15DefaultEpilogueISI_SJ_SJ_NS1F_6thread17LinearCombinationISI_Li1EffLNS1K_9ScaleType4KindE0ELNS_15FloatRoundStyleE2ESI_EENS1_15EpilogueDefaultEEEEEvvEEEEvNT_6ParamsE:
	.zero		1664


//--------------------- SYMBOLS --------------------------

	.type		.nv.reservedSmem.offset0,@object
	.size		.nv.reservedSmem.offset0,0x4
	.type		__assertfail,@function
